	.target	sm_90a

	.elftype	@"ET_EXEC"


//--------------------- .note.nv.tkinfo           --------------------------
	.section	.note.nv.tkinfo,"",@"SHT_NOTE"
	.sectionflags	@"SHF_NOTE_NV_TKINFO"
	.tkinfo
        /*0018*/ 	.word	0x00000002
        /*0030*/ 	.string	""
        /*0030*/ 	.string	"ptxas"
        /*0030*/ 	.string	"Cuda compilation tools, release 13.0, V13.0.88"
        /*0030*/ 	.string	"Build cuda_13.0.r13.0/compiler.36424714_0"
        /*0030*/ 	.string	"-arch sm_90a -m 64 "



//--------------------- .note.nv.cuinfo           --------------------------
	.section	.note.nv.cuinfo,"",@"SHT_NOTE"
	.sectionflags	@"SHF_NOTE_NV_CUINFO"
        /*0018*/ 	.short	0x0002
        /*001a*/ 	.short	0x005a
        /*001c*/ 	.short	0x0082
	.zero		2


//--------------------- .nv.info                  --------------------------
	.section	.nv.info,"",@"SHT_CUDA_INFO"
	.align	4


	//----- nvinfo : EIATTR_REGCOUNT
	.align		4
        /*0000*/ 	.byte	0x04, 0x2f
        /*0002*/ 	.short	(.L_12 - .L_11)
	.align		4
.L_11:
        /*0004*/ 	.word	index@(_ZN7cutlass13device_kernelINS_4gemm6kernel13GemmUniversalIN4cute5tupleIJiiiiEEENS1_10collective13CollectiveMmaINS1_37MainloopSm90TmaGmmaWarpSpecializedFP8ILi4ENS5_IJNS4_1CILi1EEESB_SB_EEENS1_32KernelTmaWarpSpecializedPingpongEEENS5_IJNSA_ILi64EEESF_SF_EEENS_12float_e5m2_tENS5_IJlSB_lEEESH_SI_NS4_8TiledMMAINS4_8MMA_AtomIJNS4_4SM904GMMA30MMA_64x64x32_F32E5M2E5M2_SS_TNILNSM_7ScaleInE1ELSO_1EEEEEENS4_6LayoutISC_NS5_IJNSA_ILi0EEESS_SS_EEEEENS5_IJNS4_10UnderscoreESV_SV_EEEEENS4_13SM90_TMA_LOADENS4_14ComposedLayoutINS4_7SwizzleILi2ELi4ELi3EEENS4_18smem_ptr_flag_bitsILi8EEENSR_INS5_IJNSA_ILi8EEESF_EEENS5_IJSF_SB_EEEEEEEvNS4_8identityESY_S18_vS19_EENS_8epilogue10collective6detail29Sm90TmaWarpSpecializedAdapterINS1C_15DefaultEpilogueISH_SI_SI_NS1B_6thread17LinearCombinationISH_Li1EffLNS1G_9ScaleType4KindE0ELNS_15FloatRoundStyleE2ESH_EENS1_15EpilogueDefaultEEEEEvvEEEEvNT_6ParamsE)
        /*0008*/ 	.word	0x000000a8


	//----- nvinfo : EIATTR_FRAME_SIZE
	.align		4
.L_12:
        /*000c*/ 	.byte	0x04, 0x11
        /*000e*/ 	.short	(.L_14 - .L_13)
	.align		4
.L_13:
        /*0010*/ 	.word	index@(_ZN7cutlass13device_kernelINS_4gemm6kernel13GemmUniversalIN4cute5tupleIJiiiiEEENS1_10collective13CollectiveMmaINS1_37MainloopSm90TmaGmmaWarpSpecializedFP8ILi4ENS5_IJNS4_1CILi1EEESB_SB_EEENS1_32KernelTmaWarpSpecializedPingpongEEENS5_IJNSA_ILi64EEESF_SF_EEENS_12float_e5m2_tENS5_IJlSB_lEEESH_SI_NS4_8TiledMMAINS4_8MMA_AtomIJNS4_4SM904GMMA30MMA_64x64x32_F32E5M2E5M2_SS_TNILNSM_7ScaleInE1ELSO_1EEEEEENS4_6LayoutISC_NS5_IJNSA_ILi0EEESS_SS_EEEEENS5_IJNS4_10UnderscoreESV_SV_EEEEENS4_13SM90_TMA_LOADENS4_14ComposedLayoutINS4_7SwizzleILi2ELi4ELi3EEENS4_18smem_ptr_flag_bitsILi8EEENSR_INS5_IJNSA_ILi8EEESF_EEENS5_IJSF_SB_EEEEEEEvNS4_8identityESY_S18_vS19_EENS_8epilogue10collective6detail29Sm90TmaWarpSpecializedAdapterINS1C_15DefaultEpilogueISH_SI_SI_NS1B_6thread17LinearCombinationISH_Li1EffLNS1G_9ScaleType4KindE0ELNS_15FloatRoundStyleE2ESH_EENS1_15EpilogueDefaultEEEEEvvEEEEvNT_6ParamsE)
        /*0014*/ 	.word	0x00000000


	//----- nvinfo : EIATTR_MIN_STACK_SIZE
	.align		4
.L_14:
        /*0018*/ 	.byte	0x04, 0x12
        /*001a*/ 	.short	(.L_16 - .L_15)
	.align		4
.L_15:
        /*001c*/ 	.word	index@(_ZN7cutlass13device_kernelINS_4gemm6kernel13GemmUniversalIN4cute5tupleIJiiiiEEENS1_10collective13CollectiveMmaINS1_37MainloopSm90TmaGmmaWarpSpecializedFP8ILi4ENS5_IJNS4_1CILi1EEESB_SB_EEENS1_32KernelTmaWarpSpecializedPingpongEEENS5_IJNSA_ILi64EEESF_SF_EEENS_12float_e5m2_tENS5_IJlSB_lEEESH_SI_NS4_8TiledMMAINS4_8MMA_AtomIJNS4_4SM904GMMA30MMA_64x64x32_F32E5M2E5M2_SS_TNILNSM_7ScaleInE1ELSO_1EEEEEENS4_6LayoutISC_NS5_IJNSA_ILi0EEESS_SS_EEEEENS5_IJNS4_10UnderscoreESV_SV_EEEEENS4_13SM90_TMA_LOADENS4_14ComposedLayoutINS4_7SwizzleILi2ELi4ELi3EEENS4_18smem_ptr_flag_bitsILi8EEENSR_INS5_IJNSA_ILi8EEESF_EEENS5_IJSF_SB_EEEEEEEvNS4_8identityESY_S18_vS19_EENS_8epilogue10collective6detail29Sm90TmaWarpSpecializedAdapterINS1C_15DefaultEpilogueISH_SI_SI_NS1B_6thread17LinearCombinationISH_Li1EffLNS1G_9ScaleType4KindE0ELNS_15FloatRoundStyleE2ESH_EENS1_15EpilogueDefaultEEEEEvvEEEEvNT_6ParamsE)
        /*0020*/ 	.word	0x00000000
.L_16:


//--------------------- .nv.compat                --------------------------
	.section	.nv.compat,"",@"SHT_CUDA_COMPAT_INFO"
	.align	4
        /*0000*/ 	.byte	0x02, 0x09, 0x01, 0x00, 0x02, 0x02, 0x04, 0x00, 0x02, 0x05, 0x05, 0x00, 0x03, 0x07, 0x01, 0x01
        /*0010*/ 	.byte	0x02, 0x03, 0x01, 0x00, 0x02, 0x06, 0x01, 0x00, 0x04, 0x0b, 0x08, 0x00, 0x00, 0x00, 0x00, 0x00
        /*0020*/ 	.byte	0x00, 0x00, 0x00, 0x00


//--------------------- .nv.info._ZN7cutlass13device_kernelINS_4gemm6kernel13GemmUniversalIN4cute5tupleIJiiiiEEENS1_10collective13CollectiveMmaINS1_37MainloopSm90TmaGmmaWarpSpecializedFP8ILi4ENS5_IJNS4_1CILi1EEESB_SB_EEENS1_32KernelTmaWarpSpecializedPingpongEEENS5_IJNSA_ILi64EEESF_SF_EEENS_12float_e5m2_tENS5_IJlSB_lEEESH_SI_NS4_8TiledMMAINS4_8MMA_AtomIJNS4_4SM904GMMA30MMA_64x64x32_F32E5M2E5M2_SS_TNILNSM_7ScaleInE1ELSO_1EEEEEENS4_6LayoutISC_NS5_IJNSA_ILi0EEESS_SS_EEEEENS5_IJNS4_10UnderscoreESV_SV_EEEEENS4_13SM90_TMA_LOADENS4_14ComposedLayoutINS4_7SwizzleILi2ELi4ELi3EEENS4_18smem_ptr_flag_bitsILi8EEENSR_INS5_IJNSA_ILi8EEESF_EEENS5_IJSF_SB_EEEEEEEvNS4_8identityESY_S18_vS19_EENS_8epilogue10collective6detail29Sm90TmaWarpSpecializedAdapterINS1C_15DefaultEpilogueISH_SI_SI_NS1B_6thread17LinearCombinationISH_Li1EffLNS1G_9ScaleType4KindE0ELNS_15FloatRoundStyleE2ESH_EENS1_15EpilogueDefaultEEEEEvvEEEEvNT_6ParamsE --------------------------
	.section	.nv.info._ZN7cutlass13device_kernelINS_4gemm6kernel13GemmUniversalIN4cute5tupleIJiiiiEEENS1_10collective13CollectiveMmaINS1_37MainloopSm90TmaGmmaWarpSpecializedFP8ILi4ENS5_IJNS4_1CILi1EEESB_SB_EEENS1_32KernelTmaWarpSpecializedPingpongEEENS5_IJNSA_ILi64EEESF_SF_EEENS_12float_e5m2_tENS5_IJlSB_lEEESH_SI_NS4_8TiledMMAINS4_8MMA_AtomIJNS4_4SM904GMMA30MMA_64x64x32_F32E5M2E5M2_SS_TNILNSM_7ScaleInE1ELSO_1EEEEEENS4_6LayoutISC_NS5_IJNSA_ILi0EEESS_SS_EEEEENS5_IJNS4_10UnderscoreESV_SV_EEEEENS4_13SM90_TMA_LOADENS4_14ComposedLayoutINS4_7SwizzleILi2ELi4ELi3EEENS4_18smem_ptr_flag_bitsILi8EEENSR_INS5_IJNSA_ILi8EEESF_EEENS5_IJSF_SB_EEEEEEEvNS4_8identityESY_S18_vS19_EENS_8epilogue10collective6detail29Sm90TmaWarpSpecializedAdapterINS1C_15DefaultEpilogueISH_SI_SI_NS1B_6thread17LinearCombinationISH_Li1EffLNS1G_9ScaleType4KindE0ELNS_15FloatRoundStyleE2ESH_EENS1_15EpilogueDefaultEEEEEvvEEEEvNT_6ParamsE,"",@"SHT_CUDA_INFO"
	.sectionflags	@""
	.align	4


	//----- nvinfo : EIATTR_CUDA_API_VERSION
	.align		4
        /*0000*/ 	.byte	0x04, 0x37
        /*0002*/ 	.short	(.L_18 - .L_17)
.L_17:
        /*0004*/ 	.word	0x00000082


	//----- nvinfo : EIATTR_KPARAM_INFO
	.align		4
.L_18:
        /*0008*/ 	.byte	0x04, 0x17
        /*000a*/ 	.short	(.L_20 - .L_19)
.L_19:
        /*000c*/ 	.word	0x00000000
        /*0010*/ 	.short	0x0000
        /*0012*/ 	.short	0x0070
        /*0014*/ 	.byte	0x00, 0xf0, 0x01, 0x10


	//----- nvinfo : EIATTR_SPARSE_MMA_MASK
	.align		4
.L_20:
        /*0018*/ 	.byte	0x03, 0x50
        /*001a*/ 	.short	0x0000


	//----- nvinfo : EIATTR_MAXREG_COUNT
	.align		4
        /*001c*/ 	.byte	0x03, 0x1b
        /*001e*/ 	.short	0x00a8


	//----- nvinfo : EIATTR_NUM_BARRIERS
	.align		4
        /*0020*/ 	.byte	0x02, 0x4c
        /*0022*/ 	.byte	0x01
	.zero		1


	//----- nvinfo : EIATTR_MERCURY_ISA_VERSION
	.align		4
        /*0024*/ 	.byte	0x03, 0x5f
        /*0026*/ 	.short	0x0101


	//----- nvinfo : EIATTR_INT_WARP_WIDE_INSTR_OFFSETS
	.align		4
        /*0028*/ 	.byte	0x04, 0x31
        /*002a*/ 	.short	(.L_22 - .L_21)


	//   ....[0]....
.L_21:
        /*002c*/ 	.word	0x00000470


	//   ....[1]....
        /*0030*/ 	.word	0x00000490


	//   ....[2]....
        /*0034*/ 	.word	0x00000510


	//   ....[3]....
        /*0038*/ 	.word	0x00000520


	//   ....[4]....
        /*003c*/ 	.word	0x00000530


	//   ....[5]....
        /*0040*/ 	.word	0x00000550


	//   ....[6]....
        /*0044*/ 	.word	0x000005b0


	//   ....[7]....
        /*0048*/ 	.word	0x000005d0


	//----- nvinfo : EIATTR_COOP_GROUP_MASK_REGIDS
	.align		4
.L_22:
        /*004c*/ 	.byte	0x04, 0x29
        /*004e*/ 	.short	(.L_24 - .L_23)


	//   ....[0]....
.L_23:
        /*0050*/ 	.word	0xffffffff


	//   ....[1]....
        /*0054*/ 	.word	0xffffffff


	//   ....[2]....
        /*0058*/ 	.word	0xffffffff


	//   ....[3]....
        /*005c*/ 	.word	0xffffffff


	//   ....[4]....
        /*0060*/ 	.word	0xffffffff


	//   ....[5]....
        /*0064*/ 	.word	0xffffffff


	//----- nvinfo : EIATTR_COOP_GROUP_INSTR_OFFSETS
	.align		4
.L_24:
        /*0068*/ 	.byte	0x04, 0x28
        /*006a*/ 	.short	(.L_26 - .L_25)


	//   ....[0]....
.L_25:
        /*006c*/ 	.word	0x00000050


	//   ....[1]....
        /*0070*/ 	.word	0x00000080


	//   ....[2]....
        /*0074*/ 	.word	0x00000180


	//   ....[3]....
        /*0078*/ 	.word	0x00000390


	//   ....[4]....
        /*007c*/ 	.word	0x000003d0


	//   ....[5]....
        /*0080*/ 	.word	0x00000410


	//----- nvinfo : EIATTR_REG_RECONFIG
	.align		4
.L_26:
        /*0084*/ 	.byte	0x01, 0x54
	.zero		2


	//----- nvinfo : EIATTR_MBARRIER_INSTR_OFFSETS
	.align		4
        /*0088*/ 	.byte	0x04, 0x39
        /*008a*/ 	.short	(.L_28 - .L_27)


	//   ....[0]....
.L_27:
        /*008c*/ 	.word	0x00000300
        /*0090*/ 	.word	0x000000ff
        /*0094*/ 	.word	0x00000000
        /*0098*/ 	.short	0x0100
        /*009a*/ 	.byte	0x09
	.zero		1


	//   ....[1]....
        /*009c*/ 	.word	0x00000310
        /*00a0*/ 	.word	0x000000ff
        /*00a4*/ 	.word	0x00000020
        /*00a8*/ 	.short	0x0100
        /*00aa*/ 	.byte	0x09
	.zero		1


	//   ....[2]....
        /*00ac*/ 	.word	0x00000320
        /*00b0*/ 	.word	0x000000ff
        /*00b4*/ 	.word	0x00000008
        /*00b8*/ 	.short	0x0100
        /*00ba*/ 	.byte	0x09
	.zero		1


	//   ....[3]....
        /*00bc*/ 	.word	0x00000330
        /*00c0*/ 	.word	0x000000ff
        /*00c4*/ 	.word	0x00000028
        /*00c8*/ 	.short	0x0100
        /*00ca*/ 	.byte	0x09
	.zero		1


	//   ....[4]....
        /*00cc*/ 	.word	0x00000340
        /*00d0*/ 	.word	0x000000ff
        /*00d4*/ 	.word	0x00000010
        /*00d8*/ 	.short	0x0100
        /*00da*/ 	.byte	0x09
	.zero		1


	//   ....[5]....
        /*00dc*/ 	.word	0x00000350
        /*00e0*/ 	.word	0x000000ff
        /*00e4*/ 	.word	0x00000030
        /*00e8*/ 	.short	0x0100
        /*00ea*/ 	.byte	0x09
	.zero		1


	//   ....[6]....
        /*00ec*/ 	.word	0x00000360
        /*00f0*/ 	.word	0x000000ff
        /*00f4*/ 	.word	0x00000018
        /*00f8*/ 	.short	0x0100
        /*00fa*/ 	.byte	0x09
	.zero		1


	//   ....[7]....
        /*00fc*/ 	.word	0x00000370
        /*0100*/ 	.word	0x000000ff
        /*0104*/ 	.word	0x00000038
        /*0108*/ 	.short	0x0100
        /*010a*/ 	.byte	0x09
	.zero		1


	//   ....[8]....
        /*010c*/ 	.word	0x000005f0
        /*0110*/ 	.word	0x000000ff
        /*0114*/ 	.word	0x00000070
        /*0118*/ 	.short	0x0100
        /*011a*/ 	.byte	0x09
	.zero		1


	//   ....[9]....
        /*011c*/ 	.word	0x00000600
        /*0120*/ 	.word	0x000000ff
        /*0124*/ 	.word	0x00000078
        /*0128*/ 	.short	0x0100
        /*012a*/ 	.byte	0x09
	.zero		1


	//   ....[10]....
        /*012c*/ 	.word	0x00000640
        /*0130*/ 	.word	0x000000ff
        /*0134*/ 	.word	0x00000050
        /*0138*/ 	.short	0x0100
        /*013a*/ 	.byte	0x0a
	.zero		1


	//   ....[11]....
        /*013c*/ 	.word	0x00000660
        /*0140*/ 	.word	0x000000ff
        /*0144*/ 	.word	0x00000058
        /*0148*/ 	.short	0x0100
        /*014a*/ 	.byte	0x0a
	.zero		1


	//   ....[12]....
        /*014c*/ 	.word	0x00000670
        /*0150*/ 	.word	0x000000ff
        /*0154*/ 	.word	0x00000060
        /*0158*/ 	.short	0x0100
        /*015a*/ 	.byte	0x0a
	.zero		1


	//   ....[13]....
        /*015c*/ 	.word	0x00000680
        /*0160*/ 	.word	0x000000ff
        /*0164*/ 	.word	0x00000068
        /*0168*/ 	.short	0x0100
        /*016a*/ 	.byte	0x0a
	.zero		1


	//   ....[14]....
        /*016c*/ 	.word	0x000015a0
        /*0170*/ 	.word	0x0000000f
        /*0174*/ 	.word	0xfffffff8
        /*0178*/ 	.short	0x010a
        /*017a*/ 	.byte	0x3f
	.zero		1


	//   ....[15]....
        /*017c*/ 	.word	0x00001880
        /*0180*/ 	.word	0x000000ff
        /*0184*/ 	.word	0x00000000
        /*0188*/ 	.short	0x010a
        /*018a*/ 	.byte	0x04
	.zero		1


	//   ....[16]....
        /*018c*/ 	.word	0x000018c0
        /*0190*/ 	.word	0x000000ff
        /*0194*/ 	.word	0x00000000
        /*0198*/ 	.short	0x010a
        /*019a*/ 	.byte	0x04
	.zero		1


	//   ....[17]....
        /*019c*/ 	.word	0x00001e40
        /*01a0*/ 	.word	0x000000ff
        /*01a4*/ 	.word	0x00000000
        /*01a8*/ 	.short	0x010a
        /*01aa*/ 	.byte	0x08
	.zero		1


	//   ....[18]....
        /*01ac*/ 	.word	0x00001e80
        /*01b0*/ 	.word	0x000000ff
        /*01b4*/ 	.word	0x00000000
        /*01b8*/ 	.short	0x010a
        /*01ba*/ 	.byte	0x08
	.zero		1


	//   ....[19]....
        /*01bc*/ 	.word	0x00002270
        /*01c0*/ 	.word	0x000000ff
        /*01c4*/ 	.word	0x00000000
        /*01c8*/ 	.short	0x0101
        /*01ca*/ 	.byte	0x06
	.zero		1


	//   ....[20]....
        /*01cc*/ 	.word	0x000025d0
        /*01d0*/ 	.word	0x00000055
        /*01d4*/ 	.word	0x00000000
        /*01d8*/ 	.short	0x0101
        /*01da*/ 	.byte	0x21
	.zero		1


	//   ....[21]....
        /*01dc*/ 	.word	0x000026b0
        /*01e0*/ 	.word	0x000000ff
        /*01e4*/ 	.word	0x00000000
        /*01e8*/ 	.short	0x0101
        /*01ea*/ 	.byte	0x04
	.zero		1


	//   ....[22]....
        /*01ec*/ 	.word	0x00002710
        /*01f0*/ 	.word	0x0000000f
        /*01f4*/ 	.word	0x00000008
        /*01f8*/ 	.short	0x010a
        /*01fa*/ 	.byte	0x3f
	.zero		1


	//   ....[23]....
        /*01fc*/ 	.word	0x00004ef0
        /*0200*/ 	.word	0x00000012
        /*0204*/ 	.word	0x00000000
        /*0208*/ 	.short	0x0101
        /*020a*/ 	.byte	0x21
	.zero		1


	//   ....[24]....
        /*020c*/ 	.word	0x00005970
        /*0210*/ 	.word	0x0000000d
        /*0214*/ 	.word	0x00000020
        /*0218*/ 	.short	0x010a
        /*021a*/ 	.byte	0x3f
	.zero		1


	//   ....[25]....
        /*021c*/ 	.word	0x00005ce0
        /*0220*/ 	.word	0x00000003
        /*0224*/ 	.word	0x00000078
        /*0228*/ 	.short	0x0101
        /*022a*/ 	.byte	0x3f
	.zero		1


	//   ....[26]....
        /*022c*/ 	.word	0x00006470
        /*0230*/ 	.word	0x00000005
        /*0234*/ 	.word	0x00000000
        /*0238*/ 	.short	0x010a
        /*023a*/ 	.byte	0x3f
	.zero		1


	//   ....[27]....
        /*023c*/ 	.word	0x000064f0
        /*0240*/ 	.word	0x00000007
        /*0244*/ 	.word	0x00000000
        /*0248*/ 	.short	0x010a
        /*024a*/ 	.byte	0x3f
	.zero		1


	//   ....[28]....
        /*024c*/ 	.word	0x00006580
        /*0250*/ 	.word	0x00000006
        /*0254*/ 	.word	0x00000000
        /*0258*/ 	.short	0x010a
        /*025a*/ 	.byte	0x3f
	.zero		1


	//   ....[29]....
        /*025c*/ 	.word	0x00006610
        /*0260*/ 	.word	0x00000003
        /*0264*/ 	.word	0x00000000
        /*0268*/ 	.short	0x010a
        /*026a*/ 	.byte	0x3f
	.zero		1


	//   ....[30]....
        /*026c*/ 	.word	0x00006670
        /*0270*/ 	.word	0x0000000f
        /*0274*/ 	.word	0xfffffff8
        /*0278*/ 	.short	0x010a
        /*027a*/ 	.byte	0x3f
	.zero		1


	//   ....[31]....
        /*027c*/ 	.word	0x000066d0
        /*0280*/ 	.word	0x0000000b
        /*0284*/ 	.word	0x00000000
        /*0288*/ 	.short	0x010a
        /*028a*/ 	.byte	0x3f
	.zero		1


	//   ....[32]....
        /*028c*/ 	.word	0x00006730
        /*0290*/ 	.word	0x0000000c
        /*0294*/ 	.word	0x00000000
        /*0298*/ 	.short	0x010a
        /*029a*/ 	.byte	0x3f
	.zero		1


	//   ....[33]....
        /*029c*/ 	.word	0x00006780
        /*02a0*/ 	.word	0x0000000f
        /*02a4*/ 	.word	0x00000008
        /*02a8*/ 	.short	0x010a
        /*02aa*/ 	.byte	0x3f
	.zero		1


	//   ....[34]....
        /*02ac*/ 	.word	0x00006850
        /*02b0*/ 	.word	0x0000000d
        /*02b4*/ 	.word	0x00000020
        /*02b8*/ 	.short	0x010a
        /*02ba*/ 	.byte	0x3f
	.zero		1


	//   ....[35]....
        /*02bc*/ 	.word	0x00006930
        /*02c0*/ 	.word	0x00000005
        /*02c4*/ 	.word	0x00000000
        /*02c8*/ 	.short	0x010a
        /*02ca*/ 	.byte	0x3f
	.zero		1


	//   ....[36]....
        /*02cc*/ 	.word	0x00006980
        /*02d0*/ 	.word	0x00000007
        /*02d4*/ 	.word	0x00000000
        /*02d8*/ 	.short	0x010a
        /*02da*/ 	.byte	0x3f
	.zero		1


	//   ....[37]....
        /*02dc*/ 	.word	0x000069d0
        /*02e0*/ 	.word	0x00000006
        /*02e4*/ 	.word	0x00000000
        /*02e8*/ 	.short	0x010a
        /*02ea*/ 	.byte	0x3f
	.zero		1


	//----- nvinfo : EIATTR_NUM_MBARRIERS
	.align		4
.L_28:
        /*02ec*/ 	.byte	0x03, 0x38
        /*02ee*/ 	.short	0x000e


	//----- nvinfo : EIATTR_EXIT_INSTR_OFFSETS
	.align		4
        /*02f0*/ 	.byte	0x04, 0x1c
        /*02f2*/ 	.short	(.L_30 - .L_29)


	//   ....[0]....
.L_29:
        /*02f4*/ 	.word	0x00001200


	//   ....[1]....
        /*02f8*/ 	.word	0x00001260


	//   ....[2]....
        /*02fc*/ 	.word	0x000056a0


	//   ....[3]....
        /*0300*/ 	.word	0x000056d0


	//   ....[4]....
        /*0304*/ 	.word	0x00006660


	//----- nvinfo : EIATTR_MAX_THREADS
	.align		4
.L_30:
        /*0308*/ 	.byte	0x04, 0x05
        /*030a*/ 	.short	(.L_32 - .L_31)
.L_31:
        /*030c*/ 	.word	0x00000180
        /*0310*/ 	.word	0x00000001
        /*0314*/ 	.word	0x00000001


	//----- nvinfo : EIATTR_CRS_STACK_SIZE
	.align		4
.L_32:
        /*0318*/ 	.byte	0x04, 0x1e
        /*031a*/ 	.short	(.L_34 - .L_33)
.L_33:
        /*031c*/ 	.word	0x00000000


	//----- nvinfo : EIATTR_CBANK_PARAM_SIZE
	.align		4
.L_34:
        /*0320*/ 	.byte	0x03, 0x19
        /*0322*/ 	.short	0x0470


	//----- nvinfo : EIATTR_PARAM_CBANK
	.align		4
        /*0324*/ 	.byte	0x04, 0x0a
        /*0326*/ 	.short	(.L_36 - .L_35)
	.align		4
.L_35:
        /*0328*/ 	.word	index@(.nv.constant0._ZN7cutlass13device_kernelINS_4gemm6kernel13GemmUniversalIN4cute5tupleIJiiiiEEENS1_10collective13CollectiveMmaINS1_37MainloopSm90TmaGmmaWarpSpecializedFP8ILi4ENS5_IJNS4_1CILi1EEESB_SB_EEENS1_32KernelTmaWarpSpecializedPingpongEEENS5_IJNSA_ILi64EEESF_SF_EEENS_12float_e5m2_tENS5_IJlSB_lEEESH_SI_NS4_8TiledMMAINS4_8MMA_AtomIJNS4_4SM904GMMA30MMA_64x64x32_F32E5M2E5M2_SS_TNILNSM_7ScaleInE1ELSO_1EEEEEENS4_6LayoutISC_NS5_IJNSA_ILi0EEESS_SS_EEEEENS5_IJNS4_10UnderscoreESV_SV_EEEEENS4_13SM90_TMA_LOADENS4_14ComposedLayoutINS4_7SwizzleILi2ELi4ELi3EEENS4_18smem_ptr_flag_bitsILi8EEENSR_INS5_IJNSA_ILi8EEESF_EEENS5_IJSF_SB_EEEEEEEvNS4_8identityESY_S18_vS19_EENS_8epilogue10collective6detail29Sm90TmaWarpSpecializedAdapterINS1C_15DefaultEpilogueISH_SI_SI_NS1B_6thread17LinearCombinationISH_Li1EffLNS1G_9ScaleType4KindE0ELNS_15FloatRoundStyleE2ESH_EENS1_15EpilogueDefaultEEEEEvvEEEEvNT_6ParamsE)
        /*032c*/ 	.short	0x0210
        /*032e*/ 	.short	0x0470


	//----- nvinfo : EIATTR_SW_WAR
	.align		4
.L_36:
        /*0330*/ 	.byte	0x04, 0x36
        /*0332*/ 	.short	(.L_38 - .L_37)
.L_37:
        /*0334*/ 	.word	0x00000008
.L_38:


//--------------------- .nv.callgraph             --------------------------
	.section	.nv.callgraph,"",@"SHT_CUDA_CALLGRAPH"
	.align	4
	.sectionentsize	8
	.align		4
        /*0000*/ 	.word	0x00000000
	.align		4
        /*0004*/ 	.word	0xffffffff
	.align		4
        /*0008*/ 	.word	0x00000000
	.align		4
        /*000c*/ 	.word	0xfffffffe
	.align		4
        /*0010*/ 	.word	0x00000000
	.align		4
        /*0014*/ 	.word	0xfffffffd
	.align		4
        /*0018*/ 	.word	0x00000000
	.align		4
        /*001c*/ 	.word	0xfffffffc


//--------------------- .nv.constant4             --------------------------
	.section	.nv.constant4,"a",@progbits
	.align	8
	.align		8
.nv.constant4:
        /*0000*/ 	.dword	_ZN40_INTERNAL_cbda704d_4_k_cu_2da17f36_291494cuda3std3__45__cpo5beginE
	.align		8
        /*0008*/ 	.dword	_ZN40_INTERNAL_cbda704d_4_k_cu_2da17f36_291494cuda3std3__45__cpo3endE
	.align		8
        /*0010*/ 	.dword	_ZN40_INTERNAL_cbda704d_4_k_cu_2da17f36_291494cuda3std3__45__cpo6cbeginE
	.align		8
        /*0018*/ 	.dword	_ZN40_INTERNAL_cbda704d_4_k_cu_2da17f36_291494cuda3std3__45__cpo4cendE
	.align		8
        /*0020*/ 	.dword	_ZN40_INTERNAL_cbda704d_4_k_cu_2da17f36_291494cuda3std3__442_GLOBAL__N__cbda704d_4_k_cu_2da17f36_291496ignoreE
	.align		8
        /*0028*/ 	.dword	_ZN40_INTERNAL_cbda704d_4_k_cu_2da17f36_291494cuda3std3__419piecewise_constructE
	.align		8
        /*0030*/ 	.dword	_ZN40_INTERNAL_cbda704d_4_k_cu_2da17f36_291494cuda3std3__48in_placeE
	.align		8
        /*0038*/ 	.dword	_ZN40_INTERNAL_cbda704d_4_k_cu_2da17f36_291494cuda3std6ranges3__45__cpo4swapE
	.align		8
        /*0040*/ 	.dword	_ZN40_INTERNAL_cbda704d_4_k_cu_2da17f36_291494cuda3std6ranges3__45__cpo9iter_moveE
	.align		8
        /*0048*/ 	.dword	_ZN40_INTERNAL_cbda704d_4_k_cu_2da17f36_291494cute7productE
	.align		8
        /*0050*/ 	.dword	_ZN40_INTERNAL_cbda704d_4_k_cu_2da17f36_291494cute1_E


//--------------------- .text._ZN7cutlass13device_kernelINS_4gemm6kernel13GemmUniversalIN4cute5tupleIJiiiiEEENS1_10collective13CollectiveMmaINS1_37MainloopSm90TmaGmmaWarpSpecializedFP8ILi4ENS5_IJNS4_1CILi1EEESB_SB_EEENS1_32KernelTmaWarpSpecializedPingpongEEENS5_IJNSA_ILi64EEESF_SF_EEENS_12float_e5m2_tENS5_IJlSB_lEEESH_SI_NS4_8TiledMMAINS4_8MMA_AtomIJNS4_4SM904GMMA30MMA_64x64x32_F32E5M2E5M2_SS_TNILNSM_7ScaleInE1ELSO_1EEEEEENS4_6LayoutISC_NS5_IJNSA_ILi0EEESS_SS_EEEEENS5_IJNS4_10UnderscoreESV_SV_EEEEENS4_13SM90_TMA_LOADENS4_14ComposedLayoutINS4_7SwizzleILi2ELi4ELi3EEENS4_18smem_ptr_flag_bitsILi8EEENSR_INS5_IJNSA_ILi8EEESF_EEENS5_IJSF_SB_EEEEEEEvNS4_8identityESY_S18_vS19_EENS_8epilogue10collective6detail29Sm90TmaWarpSpecializedAdapterINS1C_15DefaultEpilogueISH_SI_SI_NS1B_6thread17LinearCombinationISH_Li1EffLNS1G_9ScaleType4KindE0ELNS_15FloatRoundStyleE2ESH_EENS1_15EpilogueDefaultEEEEEvvEEEEvNT_6ParamsE --------------------------
	.section	.text._ZN7cutlass13device_kernelINS_4gemm6kernel13GemmUniversalIN4cute5tupleIJiiiiEEENS1_10collective13CollectiveMmaINS1_37MainloopSm90TmaGmmaWarpSpecializedFP8ILi4ENS5_IJNS4_1CILi1EEESB_SB_EEENS1_32KernelTmaWarpSpecializedPingpongEEENS5_IJNSA_ILi64EEESF_SF_EEENS_12float_e5m2_tENS5_IJlSB_lEEESH_SI_NS4_8TiledMMAINS4_8MMA_AtomIJNS4_4SM904GMMA30MMA_64x64x32_F32E5M2E5M2_SS_TNILNSM_7ScaleInE1ELSO_1EEEEEENS4_6LayoutISC_NS5_IJNSA_ILi0EEESS_SS_EEEEENS5_IJNS4_10UnderscoreESV_SV_EEEEENS4_13SM90_TMA_LOADENS4_14ComposedLayoutINS4_7SwizzleILi2ELi4ELi3EEENS4_18smem_ptr_flag_bitsILi8EEENSR_INS5_IJNSA_ILi8EEESF_EEENS5_IJSF_SB_EEEEEEEvNS4_8identityESY_S18_vS19_EENS_8epilogue10collective6detail29Sm90TmaWarpSpecializedAdapterINS1C_15DefaultEpilogueISH_SI_SI_NS1B_6thread17LinearCombinationISH_Li1EffLNS1G_9ScaleType4KindE0ELNS_15FloatRoundStyleE2ESH_EENS1_15EpilogueDefaultEEEEEvvEEEEvNT_6ParamsE,"ax",@progbits
	.align	128
.text._ZN7cutlass13device_kernelINS_4gemm6kernel13GemmUniversalIN4cute5tupleIJiiiiEEENS1_10collective13CollectiveMmaINS1_37MainloopSm90TmaGmmaWarpSpecializedFP8ILi4ENS5_IJNS4_1CILi1EEESB_SB_EEENS1_32KernelTmaWarpSpecializedPingpongEEENS5_IJNSA_ILi64EEESF_SF_EEENS_12float_e5m2_tENS5_IJlSB_lEEESH_SI_NS4_8TiledMMAINS4_8MMA_AtomIJNS4_4SM904GMMA30MMA_64x64x32_F32E5M2E5M2_SS_TNILNSM_7ScaleInE1ELSO_1EEEEEENS4_6LayoutISC_NS5_IJNSA_ILi0EEESS_SS_EEEEENS5_IJNS4_10UnderscoreESV_SV_EEEEENS4_13SM90_TMA_LOADENS4_14ComposedLayoutINS4_7SwizzleILi2ELi4ELi3EEENS4_18smem_ptr_flag_bitsILi8EEENSR_INS5_IJNSA_ILi8EEESF_EEENS5_IJSF_SB_EEEEEEEvNS4_8identityESY_S18_vS19_EENS_8epilogue10collective6detail29Sm90TmaWarpSpecializedAdapterINS1C_15DefaultEpilogueISH_SI_SI_NS1B_6thread17LinearCombinationISH_Li1EffLNS1G_9ScaleType4KindE0ELNS_15FloatRoundStyleE2ESH_EENS1_15EpilogueDefaultEEEEEvvEEEEvNT_6ParamsE:
        .type           _ZN7cutlass13device_kernelINS_4gemm6kernel13GemmUniversalIN4cute5tupleIJiiiiEEENS1_10collective13CollectiveMmaINS1_37MainloopSm90TmaGmmaWarpSpecializedFP8ILi4ENS5_IJNS4_1CILi1EEESB_SB_EEENS1_32KernelTmaWarpSpecializedPingpongEEENS5_IJNSA_ILi64EEESF_SF_EEENS_12float_e5m2_tENS5_IJlSB_lEEESH_SI_NS4_8TiledMMAINS4_8MMA_AtomIJNS4_4SM904GMMA30MMA_64x64x32_F32E5M2E5M2_SS_TNILNSM_7ScaleInE1ELSO_1EEEEEENS4_6LayoutISC_NS5_IJNSA_ILi0EEESS_SS_EEEEENS5_IJNS4_10UnderscoreESV_SV_EEEEENS4_13SM90_TMA_LOADENS4_14ComposedLayoutINS4_7SwizzleILi2ELi4ELi3EEENS4_18smem_ptr_flag_bitsILi8EEENSR_INS5_IJNSA_ILi8EEESF_EEENS5_IJSF_SB_EEEEEEEvNS4_8identityESY_S18_vS19_EENS_8epilogue10collective6detail29Sm90TmaWarpSpecializedAdapterINS1C_15DefaultEpilogueISH_SI_SI_NS1B_6thread17LinearCombinationISH_Li1EffLNS1G_9ScaleType4KindE0ELNS_15FloatRoundStyleE2ESH_EENS1_15EpilogueDefaultEEEEEvvEEEEvNT_6ParamsE,@function
        .size           _ZN7cutlass13device_kernelINS_4gemm6kernel13GemmUniversalIN4cute5tupleIJiiiiEEENS1_10collective13CollectiveMmaINS1_37MainloopSm90TmaGmmaWarpSpecializedFP8ILi4ENS5_IJNS4_1CILi1EEESB_SB_EEENS1_32KernelTmaWarpSpecializedPingpongEEENS5_IJNSA_ILi64EEESF_SF_EEENS_12float_e5m2_tENS5_IJlSB_lEEESH_SI_NS4_8TiledMMAINS4_8MMA_AtomIJNS4_4SM904GMMA30MMA_64x64x32_F32E5M2E5M2_SS_TNILNSM_7ScaleInE1ELSO_1EEEEEENS4_6LayoutISC_NS5_IJNSA_ILi0EEESS_SS_EEEEENS5_IJNS4_10UnderscoreESV_SV_EEEEENS4_13SM90_TMA_LOADENS4_14ComposedLayoutINS4_7SwizzleILi2ELi4ELi3EEENS4_18smem_ptr_flag_bitsILi8EEENSR_INS5_IJNSA_ILi8EEESF_EEENS5_IJSF_SB_EEEEEEEvNS4_8identityESY_S18_vS19_EENS_8epilogue10collective6detail29Sm90TmaWarpSpecializedAdapterINS1C_15DefaultEpilogueISH_SI_SI_NS1B_6thread17LinearCombinationISH_Li1EffLNS1G_9ScaleType4KindE0ELNS_15FloatRoundStyleE2ESH_EENS1_15EpilogueDefaultEEEEEvvEEEEvNT_6ParamsE,(.L_x_139 - _ZN7cutlass13device_kernelINS_4gemm6kernel13GemmUniversalIN4cute5tupleIJiiiiEEENS1_10collective13CollectiveMmaINS1_37MainloopSm90TmaGmmaWarpSpecializedFP8ILi4ENS5_IJNS4_1CILi1EEESB_SB_EEENS1_32KernelTmaWarpSpecializedPingpongEEENS5_IJNSA_ILi64EEESF_SF_EEENS_12float_e5m2_tENS5_IJlSB_lEEESH_SI_NS4_8TiledMMAINS4_8MMA_AtomIJNS4_4SM904GMMA30MMA_64x64x32_F32E5M2E5M2_SS_TNILNSM_7ScaleInE1ELSO_1EEEEEENS4_6LayoutISC_NS5_IJNSA_ILi0EEESS_SS_EEEEENS5_IJNS4_10UnderscoreESV_SV_EEEEENS4_13SM90_TMA_LOADENS4_14ComposedLayoutINS4_7SwizzleILi2ELi4ELi3EEENS4_18smem_ptr_flag_bitsILi8EEENSR_INS5_IJNSA_ILi8EEESF_EEENS5_IJSF_SB_EEEEEEEvNS4_8identityESY_S18_vS19_EENS_8epilogue10collective6detail29Sm90TmaWarpSpecializedAdapterINS1C_15DefaultEpilogueISH_SI_SI_NS1B_6thread17LinearCombinationISH_Li1EffLNS1G_9ScaleType4KindE0ELNS_15FloatRoundStyleE2ESH_EENS1_15EpilogueDefaultEEEEEvvEEEEvNT_6ParamsE)
        .other          _ZN7cutlass13device_kernelINS_4gemm6kernel13GemmUniversalIN4cute5tupleIJiiiiEEENS1_10collective13CollectiveMmaINS1_37MainloopSm90TmaGmmaWarpSpecializedFP8ILi4ENS5_IJNS4_1CILi1EEESB_SB_EEENS1_32KernelTmaWarpSpecializedPingpongEEENS5_IJNSA_ILi64EEESF_SF_EEENS_12float_e5m2_tENS5_IJlSB_lEEESH_SI_NS4_8TiledMMAINS4_8MMA_AtomIJNS4_4SM904GMMA30MMA_64x64x32_F32E5M2E5M2_SS_TNILNSM_7ScaleInE1ELSO_1EEEEEENS4_6LayoutISC_NS5_IJNSA_ILi0EEESS_SS_EEEEENS5_IJNS4_10UnderscoreESV_SV_EEEEENS4_13SM90_TMA_LOADENS4_14ComposedLayoutINS4_7SwizzleILi2ELi4ELi3EEENS4_18smem_ptr_flag_bitsILi8EEENSR_INS5_IJNSA_ILi8EEESF_EEENS5_IJSF_SB_EEEEEEEvNS4_8identityESY_S18_vS19_EENS_8epilogue10collective6detail29Sm90TmaWarpSpecializedAdapterINS1C_15DefaultEpilogueISH_SI_SI_NS1B_6thread17LinearCombinationISH_Li1EffLNS1G_9ScaleType4KindE0ELNS_15FloatRoundStyleE2ESH_EENS1_15EpilogueDefaultEEEEEvvEEEEvNT_6ParamsE,@"STO_CUDA_ENTRY STV_DEFAULT"
_ZN7cutlass13device_kernelINS_4gemm6kernel13GemmUniversalIN4cute5tupleIJiiiiEEENS1_10collective13CollectiveMmaINS1_37MainloopSm90TmaGmmaWarpSpecializedFP8ILi4ENS5_IJNS4_1CILi1EEESB_SB_EEENS1_32KernelTmaWarpSpecializedPingpongEEENS5_IJNSA_ILi64EEESF_SF_EEENS_12float_e5m2_tENS5_IJlSB_lEEESH_SI_NS4_8TiledMMAINS4_8MMA_AtomIJNS4_4SM904GMMA30MMA_64x64x32_F32E5M2E5M2_SS_TNILNSM_7ScaleInE1ELSO_1EEEEEENS4_6LayoutISC_NS5_IJNSA_ILi0EEESS_SS_EEEEENS5_IJNS4_10UnderscoreESV_SV_EEEEENS4_13SM90_TMA_LOADENS4_14ComposedLayoutINS4_7SwizzleILi2ELi4ELi3EEENS4_18smem_ptr_flag_bitsILi8EEENSR_INS5_IJNSA_ILi8EEESF_EEENS5_IJSF_SB_EEEEEEEvNS4_8identityESY_S18_vS19_EENS_8epilogue10collective6detail29Sm90TmaWarpSpecializedAdapterINS1C_15DefaultEpilogueISH_SI_SI_NS1B_6thread17LinearCombinationISH_Li1EffLNS1G_9ScaleType4KindE0ELNS_15FloatRoundStyleE2ESH_EENS1_15EpilogueDefaultEEEEEvvEEEEvNT_6ParamsE:
[----:B------:R-:W-:Y:S01]  /*0000*/  LDC R1, c[0x0][0x28] ;  /* 0x00000a00ff017b82 */ /* 0x000fe20000000800 */
[----:B------:R-:W0:Y:S01]  /*0010*/  S2R R8, SR_TID.X ;  /* 0x0000000000087919 */ /* 0x000e220000002100 */
[----:B------:R-:W-:Y:S01]  /*0020*/  ELECT P0, URZ, PT ;  /* 0x00000000003f782f */ /* 0x000fe20003800000 */
[----:B------:R-:W-:Y:S01]  /*0030*/  BSSY B0, `(.L_x_0) ;  /* 0x0000014000007945 */ /* 0x000fe20003800000 */
[----:B0-----:R-:W-:-:S05]  /*0040*/  SHF.R.U32.HI R0, RZ, 0x5, R8 ;  /* 0x00000005ff007819 */ /* 0x001fca0000011608 */
[----:B------:R-:W0:Y:S02]  /*0050*/  SHFL.IDX PT, R2, R0, RZ, 0x1f ;  /* 0x00001fff00027589 */ /* 0x000e2400000e0000 */
[----:B0-----:R-:W-:Y:S02]  /*0060*/  R2UR UR8, R2 ;  /* 0x00000000020872ca */ /* 0x001fe400000e0000 */
[----:B------:R-:W-:-:S05]  /*0070*/  SHF.R.U32.HI R2, RZ, 0x7, R8 ;  /* 0x00000007ff027819 */ /* 0x000fca0000011608 */
[----:B------:R0:W1:Y:S06]  /*0080*/  SHFL.IDX PT, R3, R2, RZ, 0x1f ;  /* 0x00001fff02037589 */ /* 0x00006c00000e0000 */
[----:B------:R-:W-:Y:S02]  /*0090*/  USHF.R.S32.HI UR4, URZ, 0x1f, UR8 ;  /* 0x0000001f3f047899 */ /* 0x000fe40008011408 */
[----:B------:R-:W-:Y:S02]  /*00a0*/  ISETP.NE.OR P0, PT, RZ, UR8, !P0 ;  /* 0x00000008ff007c0c */ /* 0x000fe4000c705670 */
[----:B------:R-:W-:-:S04]  /*00b0*/  ULEA.HI UR4, UR4, UR8, URZ, 0x2 ;  /* 0x0000000804047291 */ /* 0x000fc8000f8f103f */
[----:B------:R-:W-:-:S04]  /*00c0*/  ULOP3.LUT UR4, UR4, 0xfffffffc, URZ, 0xc0, !UPT ;  /* 0xfffffffc04047892 */ /* 0x000fc8000f8ec03f */
[----:B------:R-:W-:-:S03]  /*00d0*/  UIADD3 UR8, UR8, -UR4, URZ ;  /* 0x8000000408087290 */ /* 0x000fc6000fffe03f */
[----:B0-----:R-:W-:Y:S09]  /*00e0*/  @P0 BRA `(.L_x_1) ;  /* 0x0000000000200947 */ /* 0x001ff20003800000 */
[----:B------:R-:W-:Y:S02]  /*00f0*/  ULDC.64 UR4, c[0x0][0x198] ;  /* 0x0000660000047ab9 */ /* 0x000fe40000000a00 */
[----:B------:R-:W-:Y:S02]  /*0100*/  UIADD3 UR6, UP0, UR4, 0xf0, URZ ;  /* 0x000000f004067890 */ /* 0x000fe4000ff1e03f */
[----:B------:R-:W-:Y:S02]  /*0110*/  UIADD3 UR4, UP1, UR4, 0x1f0, URZ ;  /* 0x000001f004047890 */ /* 0x000fe4000ff3e03f */
[----:B------:R-:W-:Y:S02]  /*0120*/  UIADD3.X UR7, URZ, UR5, URZ, UP0, !UPT ;  /* 0x000000053f077290 */ /* 0x000fe400087fe43f */
[----:B------:R-:W-:-:S07]  /*0130*/  UIADD3.X UR5, URZ, UR5, URZ, UP1, !UPT ;  /* 0x000000053f057290 */ /* 0x000fce0008ffe43f */
[----:B------:R0:W-:Y:S02]  /*0140*/  UTMACCTL.PF [UR6] ;  /* 0x00000000060079b9 */ /* 0x0001e40008040000 */
[----:B------:R0:W-:Y:S02]  /*0150*/  UTMACCTL.PF [UR4] ;  /* 0x00000000040079b9 */ /* 0x0001e40008040000 */
[----:B0-----:R-:W-:Y:S01]  /*0160*/  NOP ;  /* 0x0000000000007918 */ /* 0x001fe20000000000 */
.L_x_1:
[----:B------:R-:W-:Y:S05]  /*0170*/  BSYNC B0 ;  /* 0x0000000000007941 */ /* 0x000fea0003800000 */
.L_x_0:
[----:B------:R-:W0:Y:S01]  /*0180*/  SHFL.IDX PT, R4, R0, RZ, 0x1f ;  /* 0x00001fff00047589 */ /* 0x000e2200000e0000 */
[----:B-1----:R-:W-:Y:S01]  /*0190*/  R2UR UR16, R3 ;  /* 0x00000000031072ca */ /* 0x002fe200000e0000 */
[----:B------:R-:W-:-:S04]  /*01a0*/  UISETP.NE.AND UP0, UPT, UR8, 0x3, UPT ;  /* 0x000000030800788c */ /* 0x000fc8000bf05270 */
[----:B------:R-:W-:-:S08]  /*01b0*/  UISETP.EQ.OR UP0, UPT, UR8, URZ, !UP0 ;  /* 0x0000003f0800728c */ /* 0x000fd0000c702670 */
[----:B------:R-:W-:Y:S02]  /*01c0*/  UIADD3 UR24, UR16, -0x1, URZ ;  /* 0xffffffff10187890 */ /* 0x000fe4000fffe03f */
[----:B------:R-:W-:Y:S02]  /*01d0*/  UISETP.EQ.AND UP0, UPT, UR16, URZ, UP0 ;  /* 0x0000003f1000728c */ /* 0x000fe40008702270 */
[----:B------:R-:W-:Y:S02]  /*01e0*/  UISETP.GE.U32.AND UP1, UPT, UR24, 0x2, UPT ;  /* 0x000000021800788c */ /* 0x000fe4000bf26070 */
[----:B------:R-:W-:Y:S01]  /*01f0*/  USEL UR13, URZ, 0x1, !UP0 ;  /* 0x000000013f0d7887 */ /* 0x000fe2000c000000 */
[----:B0-----:R-:W-:-:S03]  /*0200*/  ISETP.NE.AND P0, PT, R4, RZ, PT ;  /* 0x000000ff0400720c */ /* 0x001fc60003f05270 */
[----:B------:R-:W-:-:S10]  /*0210*/  USEL UR13, UR13, 0x2, UP1 ;  /* 0x000000020d0d7887 */ /* 0x000fd40008800000 */
[----:B------:R-:W-:Y:S05]  /*0220*/  @P0 BRA `(.L_x_2) ;  /* 0x0000000000580947 */ /* 0x000fea0003800000 */
[----:B------:R-:W0:Y:S01]  /*0230*/  S2UR UR9, SR_CgaCtaId ;  /* 0x00000000000979c3 */ /* 0x000e220000008800 */
[----:B------:R-:W-:Y:S01]  /*0240*/  UMOV UR4, 0x400 ;  /* 0x0000040000047882 */ /* 0x000fe20000000000 */
[----:B------:R-:W-:Y:S01]  /*0250*/  UMOV UR5, 0x1 ;  /* 0x0000000100057882 */ /* 0x000fe20000000000 */
[----:B------:R-:W-:Y:S01]  /*0260*/  UMOV UR6, 0x80 ;  /* 0x0000008000067882 */ /* 0x000fe20000000000 */
[----:B------:R-:W-:Y:S01]  /*0270*/  ELECT P0, URZ, PT ;  /* 0x00000000003f782f */ /* 0x000fe20003800000 */
[----:B------:R-:W-:-:S04]  /*0280*/  UIADD3 UR6, -UR6, 0x100000, URZ ;  /* 0x0010000006067890 */ /* 0x000fc8000fffe13f */
[----:B------:R-:W-:Y:S02]  /*0290*/  USHF.L.U32 UR7, UR6, 0xb, URZ ;  /* 0x0000000b06077899 */ /* 0x000fe4000800063f */
[----:B------:R-:W-:Y:S02]  /*02a0*/  USHF.L.U32 UR6, UR6, 0x1, URZ ;  /* 0x0000000106067899 */ /* 0x000fe4000800063f */
[----:B0-----:R-:W-:Y:S02]  /*02b0*/  ULEA UR9, UR9, UR4, 0x18 ;  /* 0x0000000409097291 */ /* 0x001fe4000f8ec03f */
[----:B------:R-:W-:-:S04]  /*02c0*/  UIADD3 UR4, -UR5, 0x100000, URZ ;  /* 0x0010000005047890 */ /* 0x000fc8000fffe13f */
[----:B------:R-:W-:Y:S02]  /*02d0*/  USHF.L.U32 UR5, UR4, 0xb, URZ ;  /* 0x0000000b04057899 */ /* 0x000fe4000800063f */
[----:B------:R-:W-:Y:S01]  /*02e0*/  USHF.L.U32 UR4, UR4, 0x1, URZ ;  /* 0x0000000104047899 */ /* 0x000fe2000800063f */
[----:B------:R-:W0:Y:S11]  /*02f0*/  FENCE.VIEW.ASYNC.S ;  /* 0x00000000000073c6 */ /* 0x000e360000000000 */
[----:B0-----:R0:W1:Y:S01]  /*0300*/  SYNCS.EXCH.64 URZ, [UR9], UR4 ;  /* 0x00000004093f75b2 */ /* 0x0010620008000100 */
[----:B------:R0:W2:Y:S01]  /*0310*/  SYNCS.EXCH.64 URZ, [UR9+0x20], UR6 ;  /* 0x00002006093f75b2 */ /* 0x0000a20008000100 */
[----:B------:R0:W3:Y:S01]  /*0320*/  SYNCS.EXCH.64 URZ, [UR9+0x8], UR4 ;  /* 0x00000804093f75b2 */ /* 0x0000e20008000100 */
[----:B------:R0:W4:Y:S01]  /*0330*/  SYNCS.EXCH.64 URZ, [UR9+0x28], UR6 ;  /* 0x00002806093f75b2 */ /* 0x0001220008000100 */
[----:B------:R0:W0:Y:S01]  /*0340*/  SYNCS.EXCH.64 URZ, [UR9+0x10], UR4 ;  /* 0x00001004093f75b2 */ /* 0x0000220008000100 */
[----:B------:R0:W0:Y:S01]  /*0350*/  SYNCS.EXCH.64 URZ, [UR9+0x30], UR6 ;  /* 0x00003006093f75b2 */ /* 0x0000220008000100 */
[----:B------:R0:W0:Y:S01]  /*0360*/  SYNCS.EXCH.64 URZ, [UR9+0x18], UR4 ;  /* 0x00001804093f75b2 */ /* 0x0000220008000100 */
[----:B------:R0:W0:Y:S01]  /*0370*/  SYNCS.EXCH.64 URZ, [UR9+0x38], UR6 ;  /* 0x00003806093f75b2 */ /* 0x0000220008000100 */
[----:B------:R-:W-:Y:S01]  /*0380*/  NOP ;  /* 0x0000000000007918 */ /* 0x000fe20000000000 */
.L_x_2:
[----:B------:R-:W5:Y:S01]  /*0390*/  SHFL.IDX PT, R4, R0, RZ, 0x1f ;  /* 0x00001fff00047589 */ /* 0x000f6200000e0000 */
[----:B------:R-:W-:Y:S01]  /*03a0*/  ELECT P0, URZ, PT ;  /* 0x00000000003f782f */ /* 0x000fe20003800000 */
[----:B------:R-:W-:Y:S01]  /*03b0*/  NOP ;  /* 0x0000000000007918 */ /* 0x000fe20000000000 */
[----:B------:R-:W-:Y:S01]  /*03c0*/  ELECT P1, URZ, PT ;  /* 0x00000000003f782f */ /* 0x000fe20003820000 */
[----:B------:R-:W1:Y:S01]  /*03d0*/  SHFL.IDX PT, R3, R0, RZ, 0x1f ;  /* 0x00001fff00037589 */ /* 0x000e6200000e0000 */
[----:B0-----:R-:W-:Y:S01]  /*03e0*/  UMOV UR4, 0x20 ;  /* 0x0000002000047882 */ /* 0x001fe20000000000 */
[----:B------:R-:W-:Y:S01]  /*03f0*/  UMOV UR12, 0x80 ;  /* 0x00000080000c7882 */ /* 0x000fe20000000000 */
[----:B------:R-:W-:Y:S01]  /*0400*/  NOP ;  /* 0x0000000000007918 */ /* 0x000fe20000000000 */
[----:B------:R0:W0:Y:S01]  /*0410*/  SHFL.IDX PT, R15, R2, RZ, 0x1f ;  /* 0x00001fff020f7589 */ /* 0x00002200000e0000 */
[----:B------:R-:W-:Y:S01]  /*0420*/  ULDC.64 UR22, c[0x0][0x208] ;  /* 0x0000820000167ab9 */ /* 0x000fe20000000a00 */
[----:B-----5:R-:W-:-:S02]  /*0430*/  ISETP.NE.OR P0, PT, R4, RZ, !P0 ;  /* 0x000000ff0400720c */ /* 0x020fc40004705670 */
[----:B-1----:R-:W-:Y:S02]  /*0440*/  ISETP.NE.OR P1, PT, R3, RZ, !P1 ;  /* 0x000000ff0300720c */ /* 0x002fe40004f25670 */
[----:B------:R-:W-:-:S04]  /*0450*/  SHF.R.S32.HI R3, RZ, 0x1f, R8 ;  /* 0x0000001fff037819 */ /* 0x000fc80000011408 */
[----:B------:R-:W-:-:S05]  /*0460*/  LEA.HI R3, R3, R8, RZ, 0x7 ;  /* 0x0000000803037211 */ /* 0x000fca00078f38ff */
[----:B------:R-:W-:Y:S01]  /*0470*/  VOTEU.ALL UP0, P0 ;  /* 0x00000000003f7886 */ /* 0x000fe20000000000 */
[----:B------:R-:W-:Y:S01]  /*0480*/  LOP3.LUT R3, R3, 0xffffff80, RZ, 0xc0, !PT ;  /* 0xffffff8003037812 */ /* 0x000fe200078ec0ff */
[----:B------:R-:W-:-:S03]  /*0490*/  VOTEU.ALL UP1, P1 ;  /* 0x00000000003f7886 */ /* 0x000fc60000820000 */
[----:B------:R-:W1:Y:S01]  /*04a0*/  @!UP0 S2UR UR7, SR_CgaCtaId ;  /* 0x00000000000789c3 */ /* 0x000e620000008800 */
[----:B------:R-:W-:Y:S01]  /*04b0*/  @!UP0 UMOV UR6, 0x400 ;  /* 0x0000040000068882 */ /* 0x000fe20000000000 */
[----:B------:R-:W-:-:S04]  /*04c0*/  @!UP0 UIADD3 UR4, -UR4, 0x100000, URZ ;  /* 0x0010000004048890 */ /* 0x000fc8000fffe13f */
[----:B------:R-:W-:Y:S02]  /*04d0*/  @!UP0 USHF.L.U32 UR5, UR4, 0xb, URZ ;  /* 0x0000000b04058899 */ /* 0x000fe4000800063f */
[----:B------:R-:W-:Y:S01]  /*04e0*/  @!UP0 USHF.L.U32 UR4, UR4, 0x1, URZ ;  /* 0x0000000104048899 */ /* 0x000fe2000800063f */
[----:B------:R-:W-:Y:S01]  /*04f0*/  IMAD.IADD R14, R8, 0x1, -R3 ;  /* 0x00000001080e7824 */ /* 0x000fe200078e0a03 */
[----:B------:R-:W-:Y:S01]  /*0500*/  @!UP1 UMOV UR10, 0x400 ;  /* 0x00000400000a9882 */ /* 0x000fe20000000000 */
[----:B------:R-:W-:Y:S01]  /*0510*/  VOTEU.ALL UP2, P1 ;  /* 0x00000000003f7886 */ /* 0x000fe20000840000 */
[----:B------:R-:W-:Y:S01]  /*0520*/  VOTEU.ALL UP3, P1 ;  /* 0x00000000003f7886 */ /* 0x000fe20000860000 */
[----:B------:R-:W-:Y:S01]  /*0530*/  VOTEU.ALL UP4, P1 ;  /* 0x00000000003f7886 */ /* 0x000fe20000880000 */
[----:B------:R-:W5:Y:S01]  /*0540*/  @!UP1 S2UR UR11, SR_CgaCtaId ;  /* 0x00000000000b99c3 */ /* 0x000f620000008800 */
[----:B------:R-:W-:Y:S01]  /*0550*/  VOTEU.ALL UP5, P1 ;  /* 0x00000000003f7886 */ /* 0x000fe200008a0000 */
[----:B------:R-:W-:Y:S01]  /*0560*/  ISETP.NE.AND P1, PT, RZ, UR16, PT ;  /* 0x00000010ff007c0c */ /* 0x000fe2000bf25270 */
[----:B-1----:R-:W-:-:S02]  /*0570*/  @!UP0 ULEA UR9, UR7, UR6, 0x18 ;  /* 0x0000000607098291 */ /* 0x002fc4000f8ec03f */
[----:B------:R-:W-:-:S04]  /*0580*/  @!UP1 UIADD3 UR6, -UR12, 0x100000, URZ ;  /* 0x001000000c069890 */ /* 0x000fc8000fffe13f */
[----:B------:R-:W-:Y:S02]  /*0590*/  @!UP1 USHF.L.U32 UR7, UR6, 0xb, URZ ;  /* 0x0000000b06079899 */ /* 0x000fe4000800063f */
[----:B------:R-:W-:Y:S01]  /*05a0*/  @!UP1 USHF.L.U32 UR6, UR6, 0x1, URZ ;  /* 0x0000000106069899 */ /* 0x000fe2000800063f */
[----:B------:R-:W-:Y:S01]  /*05b0*/  VOTEU.ALL UP0, P0 ;  /* 0x00000000003f7886 */ /* 0x000fe20000000000 */
[----:B-----5:R-:W-:Y:S01]  /*05c0*/  @!UP1 ULEA UR10, UR11, UR10, 0x18 ;  /* 0x0000000a0b0a9291 */ /* 0x020fe2000f8ec03f */
[----:B------:R-:W-:Y:S01]  /*05d0*/  VOTEU.ALL UP1, P0 ;  /* 0x00000000003f7886 */ /* 0x000fe20000020000 */
[----:B------:R-:W1:Y:S02]  /*05e0*/  FENCE.VIEW.ASYNC.S ;  /* 0x00000000000073c6 */ /* 0x000e640000000000 */
[----:B-1----:R-:W2:Y:S02]  /*05f0*/  @!UP0 SYNCS.EXCH.64 URZ, [UR9+0x70], UR4 ;  /* 0x00007004093f85b2 */ /* 0x002ea40008000100 */
[----:B------:R1:W2:Y:S01]  /*0600*/  @!UP1 SYNCS.EXCH.64 URZ, [UR9+0x78], UR4 ;  /* 0x00007804093f95b2 */ /* 0x0002a20008000100 */
[----:B------:R-:W-:Y:S01]  /*0610*/  NOP ;  /* 0x0000000000007918 */ /* 0x000fe20000000000 */
[----:B-1----:R-:W-:-:S02]  /*0620*/  ULDC.64 UR4, c[0x0][0x598] ;  /* 0x0001660000047ab9 */ /* 0x002fc40000000a00 */
[----:B------:R-:W-:Y:S02]  /*0630*/  ISETP.NE.U32.AND P0, PT, RZ, UR4, PT ;  /* 0x00000004ff007c0c */ /* 0x000fe4000bf05070 */
[----:B------:R1:W2:Y:S02]  /*0640*/  @!UP2 SYNCS.EXCH.64 URZ, [UR10+0x50], UR6 ;  /* 0x000050060a3fa5b2 */ /* 0x0002a40008000100 */
[----:B------:R-:W-:Y:S01]  /*0650*/  ISETP.NE.AND.EX P0, PT, RZ, UR5, PT, P0 ;  /* 0x00000005ff007c0c */ /* 0x000fe2000bf05300 */
[----:B------:R1:W2:Y:S01]  /*0660*/  @!UP3 SYNCS.EXCH.64 URZ, [UR10+0x58], UR6 ;  /* 0x000058060a3fb5b2 */ /* 0x0002a20008000100 */
[----:B------:R1:W2:Y:S01]  /*0670*/  @!UP4 SYNCS.EXCH.64 URZ, [UR10+0x60], UR6 ;  /* 0x000060060a3fc5b2 */ /* 0x0002a20008000100 */
[----:B------:R1:W2:Y:S01]  /*0680*/  @!UP5 SYNCS.EXCH.64 URZ, [UR10+0x68], UR6 ;  /* 0x000068060a3fd5b2 */ /* 0x0002a20008000100 */
[----:B------:R-:W-:Y:S01]  /*0690*/  NOP ;  /* 0x0000000000007918 */ /* 0x000fe20000000000 */
[----:B--234-:R-:W-:Y:S08]  /*06a0*/  BAR.SYNC.DEFER_BLOCKING 0x0 ;  /* 0x0000000000007b1d */ /* 0x01cff00000010000 */
[----:B01----:R-:W-:Y:S05]  /*06b0*/  @!P0 BRA `(.L_x_3) ;  /* 0x00000000001c8947 */ /* 0x003fea0003800000 */
[----:B------:R-:W0:Y:S02]  /*06c0*/  LDC.64 R2, c[0x0][0x598] ;  /* 0x00016600ff027b82 */ /* 0x000e240000000a00 */
[----:B0-----:R-:W2:Y:S02]  /*06d0*/  LDG.E.64 R2, desc[UR22][R2.64] ;  /* 0x0000001602027981 */ /* 0x001ea4000c1e1b00 */
[----:B--2---:R-:W-:-:S04]  /*06e0*/  ISETP.NE.U32.AND P0, PT, R2, RZ, PT ;  /* 0x000000ff0200720c */ /* 0x004fc80003f05070 */
[----:B------:R-:W-:-:S13]  /*06f0*/  ISETP.NE.AND.EX P0, PT, R3, RZ, PT, P0 ;  /* 0x000000ff0300720c */ /* 0x000fda0003f05300 */
[----:B------:R-:W-:Y:S05]  /*0700*/  @!P0 BRA `(.L_x_3) ;  /* 0x0000000000088947 */ /* 0x000fea0003800000 */
[----:B------:R2:W5:Y:S01]  /*0710*/  LD.E R6, desc[UR22][R2.64] ;  /* 0x0000001602067980 */ /* 0x000562000c101900 */
[----:B------:R-:W-:Y:S05]  /*0720*/  BRA `(.L_x_4) ;  /* 0x0000000000207947 */ /* 0x000fea0003800000 */
.L_x_3:
[----:B------:R-:W-:Y:S02]  /*0730*/  ULDC.64 UR4, c[0x0][0x588] ;  /* 0x0001620000047ab9 */ /* 0x000fe40000000a00 */
[----:B------:R-:W-:-:S04]  /*0740*/  ISETP.NE.U32.AND P0, PT, RZ, UR4, PT ;  /* 0x00000004ff007c0c */ /* 0x000fc8000bf05070 */
[----:B------:R-:W-:-:S13]  /*0750*/  ISETP.NE.AND.EX P0, PT, RZ, UR5, PT, P0 ;  /* 0x00000005ff007c0c */ /* 0x000fda000bf05300 */
[----:B------:R-:W-:Y:S05]  /*0760*/  @!P0 BRA `(.L_x_5) ;  /* 0x00000000000c8947 */ /* 0x000fea0003800000 */
[----:B------:R-:W0:Y:S02]  /*0770*/  LDC.64 R6, c[0x0][0x588] ;  /* 0x00016200ff067b82 */ /* 0x000e240000000a00 */
[----:B0-----:R1:W5:Y:S01]  /*0780*/  LDG.E R6, desc[UR22][R6.64] ;  /* 0x0000001606067981 */ /* 0x001362000c1e1900 */
[----:B------:R-:W-:Y:S05]  /*0790*/  BRA `(.L_x_4) ;  /* 0x0000000000047947 */ /* 0x000fea0003800000 */
.L_x_5:
[----:B------:R-:W0:Y:S02]  /*07a0*/  LDC R6, c[0x0][0x580] ;  /* 0x00016000ff067b82 */ /* 0x000e240000000800 */
.L_x_4:
[----:B------:R-:W-:Y:S02]  /*07b0*/  ULDC.64 UR4, c[0x0][0x5a0] ;  /* 0x0001680000047ab9 */ /* 0x000fe40000000a00 */
[----:B------:R-:W-:-:S04]  /*07c0*/  ISETP.NE.U32.AND P0, PT, RZ, UR4, PT ;  /* 0x00000004ff007c0c */ /* 0x000fc8000bf05070 */
[----:B------:R-:W-:-:S13]  /*07d0*/  ISETP.NE.AND.EX P0, PT, RZ, UR5, PT, P0 ;  /* 0x00000005ff007c0c */ /* 0x000fda000bf05300 */
[----:B------:R-:W-:Y:S05]  /*07e0*/  @!P0 BRA `(.L_x_6) ;  /* 0x00000000001c8947 */ /* 0x000fea0003800000 */
[----:B--2---:R-:W2:Y:S02]  /*07f0*/  LDC.64 R2, c[0x0][0x5a0] ;  /* 0x00016800ff027b82 */ /* 0x004ea40000000a00 */
[----:B--2---:R-:W2:Y:S02]  /*0800*/  LDG.E.64 R2, desc[UR22][R2.64] ;  /* 0x0000001602027981 */ /* 0x004ea4000c1e1b00 */
[----:B--2---:R-:W-:-:S04]  /*0810*/  ISETP.NE.U32.AND P0, PT, R2, RZ, PT ;  /* 0x000000ff0200720c */ /* 0x004fc80003f05070 */
[----:B------:R-:W-:-:S13]  /*0820*/  ISETP.NE.AND.EX P0, PT, R3, RZ, PT, P0 ;  /* 0x000000ff0300720c */ /* 0x000fda0003f05300 */
[----:B------:R-:W-:Y:S05]  /*0830*/  @!P0 BRA `(.L_x_6) ;  /* 0x0000000000088947 */ /* 0x000fea0003800000 */
[----:B-1----:R4:W5:Y:S01]  /*0840*/  LD.E R7, desc[UR22][R2.64] ;  /* 0x0000001602077980 */ /* 0x002962000c101900 */
[----:B------:R-:W-:Y:S05]  /*0850*/  BRA `(.L_x_7) ;  /* 0x0000000000207947 */ /* 0x000fea0003800000 */
.L_x_6:
[----:B------:R-:W-:Y:S02]  /*0860*/  ULDC.64 UR4, c[0x0][0x590] ;  /* 0x0001640000047ab9 */ /* 0x000fe40000000a00 */
[----:B------:R-:W-:-:S04]  /*0870*/  ISETP.NE.U32.AND P0, PT, RZ, UR4, PT ;  /* 0x00000004ff007c0c */ /* 0x000fc8000bf05070 */
[----:B------:R-:W-:-:S13]  /*0880*/  ISETP.NE.AND.EX P0, PT, RZ, UR5, PT, P0 ;  /* 0x00000005ff007c0c */ /* 0x000fda000bf05300 */
[----:B------:R-:W-:Y:S05]  /*0890*/  @!P0 BRA `(.L_x_8) ;  /* 0x00000000000c8947 */ /* 0x000fea0003800000 */
[----:B--2---:R-:W1:Y:S02]  /*08a0*/  LDC.64 R2, c[0x0][0x590] ;  /* 0x00016400ff027b82 */ /* 0x004e640000000a00 */
[----:B-1----:R3:W5:Y:S01]  /*08b0*/  LDG.E R7, desc[UR22][R2.64] ;  /* 0x0000001602077981 */ /* 0x002762000c1e1900 */
[----:B------:R-:W-:Y:S05]  /*08c0*/  BRA `(.L_x_7) ;  /* 0x0000000000047947 */ /* 0x000fea0003800000 */
.L_x_8:
[----:B-1----:R-:W1:Y:S02]  /*08d0*/  LDC R7, c[0x0][0x584] ;  /* 0x00016100ff077b82 */ /* 0x002e640000000800 */
.L_x_7:
[----:B------:R-:W0:Y:S01]  /*08e0*/  S2UR UR11, SR_CTAID.Y ;  /* 0x00000000000b79c3 */ /* 0x000e220000002600 */
[----:B------:R-:W-:Y:S01]  /*08f0*/  ULDC UR5, c[0x0][0x65c] ;  /* 0x0001970000057ab9 */ /* 0x000fe20000000800 */
[----:B------:R-:W-:Y:S01]  /*0900*/  UISETP.NE.AND UP0, UPT, UR16, 0x2, UPT ;  /* 0x000000021000788c */ /* 0x000fe2000bf05270 */
[----:B------:R-:W-:Y:S01]  /*0910*/  PRMT R9, RZ, 0x7610, R9 ;  /* 0x00007610ff097816 */ /* 0x000fe20000000009 */
[----:B------:R-:W-:Y:S01]  /*0920*/  UISETP.NE.AND UP2, UPT, UR5, 0x1, UPT ;  /* 0x000000010500788c */ /* 0x000fe2000bf45270 */
[----:B------:R-:W-:-:S03]  /*0930*/  IMAD.MOV.U32 R4, RZ, RZ, -0x1 ;  /* 0xffffffffff047424 */ /* 0x000fc600078e00ff */
[----:B------:R-:W0:Y:S07]  /*0940*/  S2UR UR4, SR_CTAID.X ;  /* 0x00000000000479c3 */ /* 0x000e2e0000002500 */
[----:B------:R-:W-:Y:S01]  /*0950*/  @UP2 ULDC UR14, c[0x0][0x10] ;  /* 0x00000400000e2ab9 */ /* 0x000fe20000000800 */
[----:B------:R-:W-:Y:S01]  /*0960*/  @UP2 UMOV UR7, URZ ;  /* 0x0000003f00072c82 */ /* 0x000fe20008000000 */
[----:B------:R-:W-:Y:S01]  /*0970*/  @UP2 UMOV UR5, URZ ;  /* 0x0000003f00052c82 */ /* 0x000fe20008000000 */
[----:B------:R-:W-:Y:S01]  /*0980*/  @!UP2 ULDC UR10, c[0x0][0xc] ;  /* 0x00000300000aaab9 */ /* 0x000fe20000000800 */
[----:B--234-:R-:W2:Y:S01]  /*0990*/  LDC.64 R2, c[0x0][0x650] ;  /* 0x00019400ff027b82 */ /* 0x01cea20000000a00 */
[----:B0-----:R-:W-:-:S02]  /*09a0*/  @UP2 UMOV UR9, UR11 ;  /* 0x0000000b00092c82 */ /* 0x001fc40008000000 */
[----:B------:R-:W-:Y:S01]  /*09b0*/  @UP2 UMOV UR6, UR9 ;  /* 0x0000000900062c82 */ /* 0x000fe20008000000 */
[----:B------:R-:W-:Y:S01]  /*09c0*/  @!UP2 UMOV UR9, UR11 ;  /* 0x0000000b0009ac82 */ /* 0x000fe20008000000 */
[----:B------:R-:W-:-:S03]  /*09d0*/  @UP2 UIMAD.WIDE.U32 UR14, UR4, UR14, UR6 ;  /* 0x0000000e040e22a5 */ /* 0x000fc6000f8e0006 */
[----:B------:R-:W-:Y:S01]  /*09e0*/  ULDC UR6, c[0x0][0xc] ;  /* 0x0000030000067ab9 */ /* 0x000fe20000000800 */
[----:B------:R-:W-:Y:S01]  /*09f0*/  @UP2 UIADD3 UR15, UR15, UR5, URZ ;  /* 0x000000050f0f2290 */ /* 0x000fe2000fffe03f */
[----:B------:R-:W-:Y:S02]  /*0a00*/  ULDC UR7, c[0x0][0x10] ;  /* 0x0000040000077ab9 */ /* 0x000fe40000000800 */
[----:B------:R-:W-:Y:S01]  /*0a10*/  UMOV UR5, URZ ;  /* 0x0000003f00057c82 */ /* 0x000fe20008000000 */
[----:B------:R-:W-:Y:S02]  /*0a20*/  UIMAD.WIDE.U32 UR6, UR6, UR7, URZ ;  /* 0x00000007060672a5 */ /* 0x000fe4000f8e003f */
[----:B------:R-:W-:Y:S01]  /*0a30*/  @!UP2 UIMAD.WIDE.U32 UR10, UR10, UR9, UR4 ;  /* 0x000000090a0aa2a5 */ /* 0x000fe2000f8e0004 */
[----:B------:R-:W-:Y:S02]  /*0a40*/  ULDC UR12, c[0x0][0x14] ;  /* 0x00000500000c7ab9 */ /* 0x000fe40000000800 */
[----:B------:R-:W-:-:S02]  /*0a50*/  UIMAD.WIDE.U32 UR20, UR6, UR12, URZ ;  /* 0x0000000c061472a5 */ /* 0x000fc4000f8e003f */
[----:B------:R-:W-:Y:S02]  /*0a60*/  UIMAD UR7, UR7, UR12, URZ ;  /* 0x0000000c070772a4 */ /* 0x000fe4000f8e023f */
[----:B------:R-:W-:Y:S01]  /*0a70*/  @!UP2 UMOV UR14, UR10 ;  /* 0x0000000a000eac82 */ /* 0x000fe20008000000 */
[----:B------:R-:W-:Y:S01]  /*0a80*/  @!UP2 UMOV UR15, UR11 ;  /* 0x0000000b000fac82 */ /* 0x000fe20008000000 */
[----:B------:R-:W-:Y:S02]  /*0a90*/  UIADD3 UR7, UR21, UR7, URZ ;  /* 0x0000000715077290 */ /* 0x000fe4000fffe03f */
[----:B------:R-:W-:-:S04]  /*0aa0*/  UIADD3 UR6, UP1, UR14, UR20, URZ ;  /* 0x000000140e067290 */ /* 0x000fc8000ff3e03f */
[----:B------:R-:W-:Y:S02]  /*0ab0*/  UIADD3.X UR10, UR15, UR7, URZ, UP1, !UPT ;  /* 0x000000070f0a7290 */ /* 0x000fe40008ffe43f */
[----:B------:R-:W-:Y:S02]  /*0ac0*/  USEL UR6, UR6, UR14, !UP0 ;  /* 0x0000000e06067287 */ /* 0x000fe4000c000000 */
[----:B------:R-:W-:-:S04]  /*0ad0*/  USEL UR10, UR10, UR15, !UP0 ;  /* 0x0000000f0a0a7287 */ /* 0x000fc8000c000000 */
[----:B--2---:R-:W-:Y:S01]  /*0ae0*/  ISETP.LE.U32.AND P0, PT, R2, UR6, PT ;  /* 0x0000000602007c0c */ /* 0x004fe2000bf03070 */
[----:B------:R-:W-:Y:S02]  /*0af0*/  IMAD.MOV.U32 R2, RZ, RZ, -0x1 ;  /* 0xffffffffff027424 */ /* 0x000fe400078e00ff */
[----:B------:R-:W-:Y:S02]  /*0b00*/  IMAD.U32 R0, RZ, RZ, UR10 ;  /* 0x0000000aff007e24 */ /* 0x000fe4000f8e00ff */
[----:B------:R-:W-:-:S03]  /*0b10*/  IMAD.U32 R5, RZ, RZ, UR10 ;  /* 0x0000000aff057e24 */ /* 0x000fc6000f8e00ff */
[----:B------:R-:W-:Y:S01]  /*0b20*/  ISETP.GE.U32.AND.EX P0, PT, R0, R3, PT, P0 ;  /* 0x000000030000720c */ /* 0x000fe20003f06100 */
[----:B------:R-:W-:Y:S02]  /*0b30*/  IMAD.U32 R0, RZ, RZ, UR6 ;  /* 0x00000006ff007e24 */ /* 0x000fe4000f8e00ff */
[----:B------:R-:W-:-:S10]  /*0b40*/  IMAD.MOV.U32 R3, RZ, RZ, -0x1 ;  /* 0xffffffffff037424 */ /* 0x000fd400078e00ff */
[----:B------:R-:W-:Y:S05]  /*0b50*/  @P0 BRA `(.L_x_9) ;  /* 0x0000000400880947 */ /* 0x000fea0003800000 */
[----:B------:R-:W-:Y:S01]  /*0b60*/  I2FP.F32.U32 R2, UR4 ;  /* 0x0000000400027c45 */ /* 0x000fe20008201000 */
[----:B------:R-:W-:Y:S01]  /*0b70*/  ULDC.64 UR18, c[0x0][0x628] ;  /* 0x00018a0000127ab9 */ /* 0x000fe20000000a00 */
[----:B------:R-:W-:Y:S01]  /*0b80*/  ULDC UR6, c[0x0][0x150] ;  /* 0x0000540000067ab9 */ /* 0x000fe20000000800 */
[----:B------:R-:W-:Y:S01]  /*0b90*/  ISETP.NE.U32.AND P0, PT, RZ, UR18, PT ;  /* 0x00000012ff007c0c */ /* 0x000fe2000bf05070 */
[----:B------:R-:W-:Y:S01]  /*0ba0*/  ULDC UR25, c[0x0][0x630] ;  /* 0x00018c0000197ab9 */ /* 0x000fe20000000800 */
[----:B------:R-:W-:Y:S01]  /*0bb0*/  FMUL R2, R2, UR6 ;  /* 0x0000000602027c20 */ /* 0x000fe20008400000 */
[----:B------:R-:W-:Y:S01]  /*0bc0*/  R2UR UR26, R0 ;  /* 0x00000000001a72ca */ /* 0x000fe200000e0000 */
[----:B------:R-:W-:Y:S01]  /*0bd0*/  ULDC UR28, c[0x0][0x154] ;  /* 0x00005500001c7ab9 */ /* 0x000fe20000000800 */
[----:B------:R-:W-:Y:S01]  /*0be0*/  ISETP.NE.AND.EX P0, PT, RZ, UR19, PT, P0 ;  /* 0x00000013ff007c0c */ /* 0x000fe2000bf05300 */
[----:B------:R0:W2:Y:S01]  /*0bf0*/  F2I.U32.TRUNC.NTZ R3, R2 ;  /* 0x0000000200037305 */ /* 0x0000a2000020f000 */
[----:B------:R-:W-:-:S02]  /*0c00*/  R2UR UR27, R5 ;  /* 0x00000000051b72ca */ /* 0x000fc400000e0000 */
[----:B------:R-:W-:Y:S02]  /*0c10*/  R2UR UR10, R0 ;  /* 0x00000000000a72ca */ /* 0x000fe400000e0000 */
[----:B------:R-:W-:-:S07]  /*0c20*/  R2UR UR11, R5 ;  /* 0x00000000050b72ca */ /* 0x000fce00000e0000 */
[----:B0-----:R-:W-:Y:S08]  /*0c30*/  @!P0 BRA `(.L_x_10) ;  /* 0x0000000000308947 */ /* 0x001ff00003800000 */
[----:B------:R-:W-:Y:S01]  /*0c40*/  R2UR UR10, R0 ;  /* 0x00000000000a72ca */ /* 0x000fe200000e0000 */
[----:B------:R-:W-:Y:S01]  /*0c50*/  ULDC UR6, c[0x0][0x634] ;  /* 0x00018d0000067ab9 */ /* 0x000fe20000000800 */
[----:B------:R-:W-:-:S11]  /*0c60*/  R2UR UR12, R5 ;  /* 0x00000000050c72ca */ /* 0x000fd600000e0000 */
[----:B------:R-:W-:-:S04]  /*0c70*/  UIADD3 UR6, UP1, UR10, UR6, URZ ;  /* 0x000000060a067290 */ /* 0x000fc8000ff3e03f */
[----:B------:R-:W-:-:S04]  /*0c80*/  UIADD3.X UR12, URZ, UR12, URZ, UP1, !UPT ;  /* 0x0000000c3f0c7290 */ /* 0x000fc80008ffe43f */
[----:B------:R-:W-:-:S04]  /*0c90*/  UIMAD.WIDE.U32 UR10, UR12, UR18, URZ ;  /* 0x000000120c0a72a5 */ /* 0x000fc8000f8e003f */
[----:B------:R-:W-:Y:S02]  /*0ca0*/  UIMAD.WIDE.U32 UR14, UP1, UR6, UR19, UR10 ;  /* 0x00000013060e72a5 */ /* 0x000fe4000f82000a */
[----:B------:R-:W-:Y:S02]  /*0cb0*/  UIMAD.WIDE.U32 UR10, UR6, UR18, URZ ;  /* 0x00000012060a72a5 */ /* 0x000fe4000f8e003f */
[----:B------:R-:W-:Y:S02]  /*0cc0*/  UIADD3.X UR17, URZ, URZ, URZ, UP1, !UPT ;  /* 0x0000003f3f117290 */ /* 0x000fe40008ffe43f */
[----:B------:R-:W-:Y:S01]  /*0cd0*/  UIADD3 URZ, UP1, UR11, UR14, URZ ;  /* 0x0000000e0b3f7290 */ /* 0x000fe2000ff3e03f */
[----:B------:R-:W-:-:S03]  /*0ce0*/  UMOV UR16, UR15 ;  /* 0x0000000f00107c82 */ /* 0x000fc60008000000 */
[----:B------:R-:W-:-:S12]  /*0cf0*/  UIMAD.WIDE.U32.X UR10, UR12, UR19, UR16, UP1 ;  /* 0x000000130c0a72a5 */ /* 0x000fd800088e0410 */
.L_x_10:
[----:B------:R-:W-:Y:S01]  /*0d00*/  USHF.R.U64 UR5, UR10, UR25, UR11 ;  /* 0x000000190a057299 */ /* 0x000fe2000800120b */
[----:B------:R-:W-:Y:S01]  /*0d10*/  I2FP.F32.U32 R2, UR9 ;  /* 0x0000000900027c45 */ /* 0x000fe20008201000 */
[----:B------:R-:W-:Y:S01]  /*0d20*/  USHF.R.U32.HI UR6, URZ, UR25, UR11 ;  /* 0x000000193f067299 */ /* 0x000fe2000801160b */
[----:B--2---:R-:W-:Y:S01]  /*0d30*/  R2UR UR16, R3 ;  /* 0x00000000031072ca */ /* 0x004fe200000e0000 */
[----:B------:R-:W-:Y:S02]  /*0d40*/  UIADD3 UR19, UP1, URZ, -UR5, URZ ;  /* 0x800000053f137290 */ /* 0x000fe4000ff3e03f */
[----:B------:R-:W-:Y:S01]  /*0d50*/  FMUL R2, R2, UR28 ;  /* 0x0000001c02027c20 */ /* 0x000fe20008400000 */
[----:B------:R-:W-:Y:S01]  /*0d60*/  ULDC.64 UR10, c[0x0][0x620] ;  /* 0x00018800000a7ab9 */ /* 0x000fe20000000a00 */
[----:B------:R-:W-:Y:S01]  /*0d70*/  UIADD3.X UR6, URZ, ~UR6, URZ, UP1, !UPT ;  /* 0x800000063f067290 */ /* 0x000fe20008ffe43f */
[----:B------:R-:W-:Y:S01]  /*0d80*/  UMOV UR14, UR26 ;  /* 0x0000001a000e7c82 */ /* 0x000fe20008000000 */
[----:B------:R-:W-:-:S02]  /*0d90*/  UMOV UR15, UR27 ;  /* 0x0000001b000f7c82 */ /* 0x000fc40008000000 */
[----:B------:R-:W-:Y:S01]  /*0da0*/  UIMAD UR6, UR6, UR10, URZ ;  /* 0x0000000a060672a4 */ /* 0x000fe2000f8e023f */
[----:B------:R-:W0:Y:S01]  /*0db0*/  F2I.U32.TRUNC.NTZ R2, R2 ;  /* 0x0000000200027305 */ /* 0x000e22000020f000 */
[----:B------:R-:W-:Y:S02]  /*0dc0*/  UIMAD.WIDE.U32 UR14, UR19, UR10, UR14 ;  /* 0x0000000a130e72a5 */ /* 0x000fe4000f8e000e */
[----:B------:R-:W-:Y:S01]  /*0dd0*/  UIMAD UR19, UR19, UR11, UR6 ;  /* 0x0000000b131372a4 */ /* 0x000fe2000f8e0206 */
[----:B------:R-:W-:Y:S01]  /*0de0*/  ULDC UR30, c[0x0][0x658] ;  /* 0x00019600001e7ab9 */ /* 0x000fe20000000800 */
[----:B------:R-:W-:Y:S02]  /*0df0*/  UMOV UR28, 0xffffffff ;  /* 0xffffffff001c7882 */ /* 0x000fe40000000000 */
[----:B------:R-:W-:Y:S01]  /*0e00*/  UIADD3 UR19, UR15, UR19, URZ ;  /* 0x000000130f137290 */ /* 0x000fe2000fffe03f */
[----:B------:R-:W-:Y:S01]  /*0e10*/  ULDC UR25, c[0x0][0x618] ;  /* 0x0001860000197ab9 */ /* 0x000fe20000000800 */
[----:B------:R-:W-:Y:S01]  /*0e20*/  ULDC.64 UR10, c[0x0][0x640] ;  /* 0x00019000000a7ab9 */ /* 0x000fe20000000a00 */
[----:B------:R-:W-:Y:S01]  /*0e30*/  USHF.L.U32 UR15, UR28, UR30, URZ ;  /* 0x0000001e1c0f7299 */ /* 0x000fe2000800063f */
[----:B------:R-:W-:Y:S01]  /*0e40*/  ISETP.NE.U32.AND P0, PT, RZ, UR10, PT ;  /* 0x0000000aff007c0c */ /* 0x000fe2000bf05070 */
[----:B------:R-:W-:-:S02]  /*0e50*/  USHF.R.U64 UR28, UR14, UR25, UR19 ;  /* 0x000000190e1c7299 */ /* 0x000fc40008001213 */
[----:B------:R-:W-:Y:S01]  /*0e60*/  USHF.R.U32.HI UR14, URZ, UR25, UR19 ;  /* 0x000000193f0e7299 */ /* 0x000fe20008011613 */
[----:B0-----:R-:W-:Y:S01]  /*0e70*/  R2UR UR18, R2 ;  /* 0x00000000021272ca */ /* 0x001fe200000e0000 */
[----:B------:R-:W-:Y:S01]  /*0e80*/  ULDC UR27, c[0x0][0x608] ;  /* 0x00018200001b7ab9 */ /* 0x000fe20000000800 */
[----:B------:R-:W-:Y:S01]  /*0e90*/  ISETP.NE.AND.EX P0, PT, RZ, UR11, PT, P0 ;  /* 0x0000000bff007c0c */ /* 0x000fe2000bf05300 */
[----:B------:R-:W-:Y:S02]  /*0ea0*/  USHF.R.U64 UR32, UR28, UR27, UR14 ;  /* 0x0000001b1c207299 */ /* 0x000fe4000800120e */
[----:B------:R-:W-:Y:S01]  /*0eb0*/  USHF.R.U32.HI UR14, URZ, UR27, UR14 ;  /* 0x0000001b3f0e7299 */ /* 0x000fe2000801160e */
[----:B------:R-:W-:Y:S01]  /*0ec0*/  UMOV UR26, 0x1 ;  /* 0x00000001001a7882 */ /* 0x000fe20000000000 */
[----:B------:R-:W-:Y:S02]  /*0ed0*/  UIADD3 UR16, -UR16, URZ, URZ ;  /* 0x0000003f10107290 */ /* 0x000fe4000fffe13f */
[----:B------:R-:W-:-:S02]  /*0ee0*/  USHF.R.U64 UR33, UR32, UR30, UR14 ;  /* 0x0000001e20217299 */ /* 0x000fc4000800120e */
[----:B------:R-:W-:Y:S01]  /*0ef0*/  USHF.L.U32 UR25, UR26, UR30, URZ ;  /* 0x0000001e1a197299 */ /* 0x000fe2000800063f */
[----:B------:R-:W-:Y:S01]  /*0f00*/  ULDC UR17, c[0x0][0x144] ;  /* 0x0000510000117ab9 */ /* 0x000fe20000000800 */
[----:B------:R-:W-:Y:S01]  /*0f10*/  ULDC UR6, c[0x0][0x600] ;  /* 0x0001800000067ab9 */ /* 0x000fe20000000800 */
[----:B------:R-:W-:Y:S02]  /*0f20*/  ULOP3.LUT UR26, URZ, UR15, URZ, 0x33, !UPT ;  /* 0x0000000f3f1a7292 */ /* 0x000fe4000f8e333f */
[----:B------:R-:W-:Y:S02]  /*0f30*/  USHF.R.U32.HI UR15, URZ, UR30, UR14 ;  /* 0x0000001e3f0f7299 */ /* 0x000fe4000801160e */
[----:B------:R-:W-:Y:S02]  /*0f40*/  UIADD3 UR12, UR6, -0x1, URZ ;  /* 0xffffffff060c7890 */ /* 0x000fe4000fffe03f */
[----:B------:R-:W-:Y:S02]  /*0f50*/  UIADD3 UR29, -UR18, URZ, URZ ;  /* 0x0000003f121d7290 */ /* 0x000fe4000fffe13f */
[----:B------:R-:W-:Y:S01]  /*0f60*/  UIMAD UR4, UR17, UR16, UR4 ;  /* 0x00000010110472a4 */ /* 0x000fe2000f8e0204 */
[----:B------:R-:W-:Y:S01]  /*0f70*/  ULDC UR34, c[0x0][0x148] ;  /* 0x0000520000227ab9 */ /* 0x000fe20000000800 */
[----:B------:R-:W-:Y:S01]  /*0f80*/  ULDC UR30, c[0x0][0x648] ;  /* 0x00019200001e7ab9 */ /* 0x000fe20000000800 */
[----:B------:R-:W-:Y:S01]  /*0f90*/  ULDC UR31, c[0x0][0x638] ;  /* 0x00018e00001f7ab9 */ /* 0x000fe20000000800 */
[----:B------:R-:W-:Y:S01]  /*0fa0*/  UMOV UR14, UR33 ;  /* 0x00000021000e7c82 */ /* 0x000fe20008000000 */
[----:B------:R-:W-:Y:S07]  /*0fb0*/  @!P0 BRA `(.L_x_11) ;  /* 0x0000000000308947 */ /* 0x000fee0003800000 */
[----:B------:R-:W-:Y:S02]  /*0fc0*/  ULDC UR18, c[0x0][0x64c] ;  /* 0x0001930000127ab9 */ /* 0x000fe40000000800 */
        /* <DEDUP_REMOVED lines=8> */
[----:B------:R-:W-:-:S07]  /*1050*/  UIMAD.WIDE.U32.X UR10, UR27, UR11, UR18, UP1 ;  /* 0x0000000b1b0a72a5 */ /* 0x000fce00088e0412 */
[----:B------:R-:W-:Y:S01]  /*1060*/  UMOV UR14, UR10 ;  /* 0x0000000a000e7c82 */ /* 0x000fe20008000000 */
[----:B------:R-:W-:-:S05]  /*1070*/  UMOV UR15, UR11 ;  /* 0x0000000b000f7c82 */ /* 0x000fca0008000000 */
.L_x_11:
[----:B------:R-:W-:Y:S01]  /*1080*/  USHF.R.U64 UR10, UR14, UR30, UR15 ;  /* 0x0000001e0e0a7299 */ /* 0x000fe2000800120f */
[----:B------:R-:W-:Y:S01]  /*1090*/  IMAD.MOV.U32 R9, RZ, RZ, 0x1 ;  /* 0x00000001ff097424 */ /* 0x000fe200078e00ff */
[----:B------:R-:W-:Y:S01]  /*10a0*/  @UP2 UIMAD UR4, UR34, UR29, UR9 ;  /* 0x0000001d220422a4 */ /* 0x000fe2000f8e0209 */
[----:B------:R-:W-:Y:S01]  /*10b0*/  IMAD.U32 R4, RZ, RZ, UR5 ;  /* 0x00000005ff047e24 */ /* 0x000fe2000f8e00ff */
[----:B------:R-:W-:Y:S02]  /*10c0*/  ULOP3.LUT UR26, UR32, UR26, URZ, 0xc0, !UPT ;  /* 0x0000001a201a7292 */ /* 0x000fe4000f8ec03f */
[----:B------:R-:W-:Y:S02]  /*10d0*/  UIADD3 UR9, -UR10, URZ, URZ ;  /* 0x0000003f0a097290 */ /* 0x000fe4000fffe13f */
[----:B------:R-:W-:Y:S02]  /*10e0*/  ULOP3.LUT UR12, UR28, UR12, URZ, 0xc0, !UPT ;  /* 0x0000000c1c0c7292 */ /* 0x000fe4000f8ec03f */
[----:B------:R-:W-:-:S02]  /*10f0*/  UIMAD UR25, UR25, UR10, UR26 ;  /* 0x0000000a191972a4 */ /* 0x000fc4000f8e021a */
[----:B------:R-:W-:Y:S01]  /*1100*/  UIMAD UR9, UR9, UR31, UR33 ;  /* 0x0000001f090972a4 */ /* 0x000fe2000f8e0221 */
[----:B------:R-:W-:Y:S02]  /*1110*/  ULDC UR10, c[0x0][0x610] ;  /* 0x00018400000a7ab9 */ /* 0x000fe40000000800 */
[----:B------:R-:W-:Y:S02]  /*1120*/  UIMAD UR4, UR25, UR10, UR4 ;  /* 0x0000000a190472a4 */ /* 0x000fe4000f8e0204 */
[----:B------:R-:W-:-:S04]  /*1130*/  UIMAD UR9, UR9, UR6, UR12 ;  /* 0x00000006090972a4 */ /* 0x000fc8000f8e020c */
[----:B------:R-:W-:Y:S02]  /*1140*/  USEL UR6, UR9, UR4, !UP2 ;  /* 0x0000000409067287 */ /* 0x000fe4000d000000 */
[----:B------:R-:W-:-:S04]  /*1150*/  USEL UR4, UR4, UR9, !UP2 ;  /* 0x0000000904047287 */ /* 0x000fc8000d000000 */
[----:B------:R-:W-:Y:S02]  /*1160*/  IMAD.U32 R3, RZ, RZ, UR6 ;  /* 0x00000006ff037e24 */ /* 0x000fe4000f8e00ff */
[----:B------:R-:W-:-:S07]  /*1170*/  IMAD.U32 R2, RZ, RZ, UR4 ;  /* 0x00000004ff027e24 */ /* 0x000fce000f8e00ff */
.L_x_9:
[----:B------:R-:W-:Y:S02]  /*1180*/  ULDC UR4, c[0x0][0x28c] ;  /* 0x0000a30000047ab9 */ /* 0x000fe40000000800 */
[----:B------:R-:W-:-:S04]  /*1190*/  UIADD3 UR4, UR4, 0x3f, URZ ;  /* 0x0000003f04047890 */ /* 0x000fc8000fffe03f */
[----:B------:R-:W-:-:S04]  /*11a0*/  USHF.R.S32.HI UR5, URZ, 0x1f, UR4 ;  /* 0x0000001f3f057899 */ /* 0x000fc80008011404 */
[----:B------:R-:W-:-:S04]  /*11b0*/  ULEA.HI UR5, UR5, UR4, URZ, 0x6 ;  /* 0x0000000405057291 */ /* 0x000fc8000f8f303f */
[----:B------:R-:W-:Y:S01]  /*11c0*/  USHF.R.S32.HI UR14, URZ, 0x6, UR5 ;  /* 0x000000063f0e7899 */ /* 0x000fe20008011405 */
[----:B------:R-:W-:Y:S11]  /*11d0*/  @!P1 BRA `(.L_x_12) ;  /* 0x0000004400349947 */ /* 0x000ff60003800000 */
[----:B------:R-:W-:-:S06]  /*11e0*/  UISETP.GT.U32.AND UP1, UPT, UR24, 0x1, UPT ;  /* 0x000000011800788c */ /* 0x000fcc000bf24070 */
[----:B------:R-:W-:-:S13]  /*11f0*/  PLOP3.LUT P0, PT, PT, PT, UP1, 0x80, 0x0 ;  /* 0x000000000000781c */ /* 0x000fda0003f0f018 */
[----:B------:R-:W-:Y:S05]  /*1200*/  @P0 EXIT ;  /* 0x000000000000094d */ /* 0x000fea0003800000 */
.L_x_13:
[----:B------:R-:W-:-:S08]  /*1210*/  NOP ;  /* 0x0000000000007918 */ /* 0x000fd00000000000 */
[----:B------:R-:W0:Y:S02]  /*1220*/  USETMAXREG.TRY_ALLOC.CTAPOOL UP1, 0xe8 ;  /* 0x000000e8000079c8 */ /* 0x000e240008020600 */
[----:B0-----:R-:W-:-:S13]  /*1230*/  PLOP3.LUT P0, PT, PT, PT, UP1, 0x80, 0x0 ;  /* 0x000000000000781c */ /* 0x001fda0003f0f018 */
[----:B------:R-:W-:Y:S05]  /*1240*/  @!P0 BRA `(.L_x_13) ;  /* 0xfffffffc00f08947 */ /* 0x000fea000383ffff */
[----:B------:R-:W-:-:S13]  /*1250*/  LOP3.LUT P0, RZ, R9, 0xff, RZ, 0xc0, !PT ;  /* 0x000000ff09ff7812 */ /* 0x000fda000780c0ff */
[----:B------:R-:W-:Y:S05]  /*1260*/  @!P0 EXIT ;  /* 0x000000000000894d */ /* 0x000fea0003800000 */
[----:B------:R-:W0:Y:S01]  /*1270*/  S2UR UR5, SR_CgaCtaId ;  /* 0x00000000000579c3 */ /* 0x000e220000008800 */
[----:B------:R-:W-:Y:S01]  /*1280*/  SHF.R.S32.HI R9, RZ, 0x1f, R14 ;  /* 0x0000001fff097819 */ /* 0x000fe2000001140e */
[----:B------:R-:W-:Y:S01]  /*1290*/  USHF.R.U32.HI UR4, URZ, 0x2, UR14 ;  /* 0x000000023f047899 */ /* 0x000fe2000801160e */
[----:B------:R-:W-:Y:S02]  /*12a0*/  UMOV UR12, 0x400 ;  /* 0x00000400000c7882 */ /* 0x000fe40000000000 */
[CC--:B------:R-:W-:Y:S01]  /*12b0*/  LEA.HI R8, R9.reuse, R14.reuse, RZ, 0x2 ;  /* 0x0000000e09087211 */ /* 0x0c0fe200078f10ff */
[----:B------:R-:W-:Y:S01]  /*12c0*/  ULOP3.LUT UR15, UR14, 0x3, URZ, 0xc0, !UPT ;  /* 0x000000030e0f7892 */ /* 0x000fe2000f8ec03f */
[----:B------:R-:W-:Y:S01]  /*12d0*/  LEA.HI R12, R9, R14, RZ, 0x5 ;  /* 0x0000000e090c7211 */ /* 0x000fe200078f28ff */
[----:B------:R-:W-:Y:S01]  /*12e0*/  ULOP3.LUT UR4, UR4, 0x1, URZ, 0xc0, !UPT ;  /* 0x0000000104047892 */ /* 0x000fe2000f8ec03f */
[--C-:B------:R-:W-:Y:S01]  /*12f0*/  SHF.R.S32.HI R11, RZ, 0x2, R8.reuse ;  /* 0x00000002ff0b7819 */ /* 0x100fe20000011408 */
[----:B------:R-:W-:Y:S01]  /*1300*/  USEL UR15, UR15, URZ, !UP0 ;  /* 0x0000003f0f0f7287 */ /* 0x000fe2000c000000 */
[----:B------:R-:W-:Y:S01]  /*1310*/  SHF.R.S32.HI R10, RZ, 0x1f, R8 ;  /* 0x0000001fff0a7819 */ /* 0x000fe20000011408 */
[----:B------:R-:W-:Y:S01]  /*1320*/  UISETP.EQ.U32.AND UP0, UPT, UR4, 0x1, !UP0 ;  /* 0x000000010400788c */ /* 0x000fe2000c702070 */
[----:B------:R-:W-:Y:S01]  /*1330*/  LOP3.LUT R9, R8, 0xfffffffc, RZ, 0xc0, !PT ;  /* 0xfffffffc08097812 */ /* 0x000fe200078ec0ff */
[----:B------:R-:W-:Y:S01]  /*1340*/  UISETP.LT.AND UP1, UPT, UR14, 0x1, UPT ;  /* 0x000000010e00788c */ /* 0x000fe2000bf21270 */
[----:B------:R-:W-:Y:S01]  /*1350*/  LEA.HI R10, R10, R11, RZ, 0x3 ;  /* 0x0000000b0a0a7211 */ /* 0x000fe200078f18ff */
[----:B------:R-:W-:Y:S01]  /*1360*/  ULDC UR6, c[0x0][0x284] ;  /* 0x0000a10000067ab9 */ /* 0x000fe20000000800 */
[----:B------:R-:W-:Y:S01]  /*1370*/  ULOP3.LUT UR31, UR13, 0x1, URZ, 0xfc, !UPT ;  /* 0x000000010d1f7892 */ /* 0x000fe2000f8efc3f */
[----:B------:R-:W-:Y:S01]  /*1380*/  IMAD.IADD R14, R14, 0x1, -R9 ;  /* 0x000000010e0e7824 */ /* 0x000fe200078e0a09 */
[----:B------:R-:W-:Y:S01]  /*1390*/  LOP3.LUT R8, R10, 0xfffffff8, RZ, 0xc0, !PT ;  /* 0xfffffff80a087812 */ /* 0x000fe200078ec0ff */
[----:B------:R-:W-:Y:S01]  /*13a0*/  VIADD R10, R15, 0xffffffff ;  /* 0xffffffff0f0a7836 */ /* 0x000fe20000000000 */
[----:B------:R-:W-:-:S02]  /*13b0*/  USEL UR16, UR14, 0x1, UP1 ;  /* 0x000000010e107887 */ /* 0x000fc40008800000 */
[----:B------:R-:W-:Y:S01]  /*13c0*/  USHF.L.U32 UR32, UR14, 0x1, URZ ;  /* 0x000000010e207899 */ /* 0x000fe2000800063f */
[----:B------:R-:W-:Y:S01]  /*13d0*/  IMAD.IADD R8, R11, 0x1, -R8 ;  /* 0x000000010b087824 */ /* 0x000fe200078e0a08 */
[----:B0-----:R-:W-:Y:S01]  /*13e0*/  ULEA UR12, UR5, UR12, 0x18 ;  /* 0x0000000c050c7291 */ /* 0x001fe2000f8ec03f */
[C---:B------:R-:W-:Y:S01]  /*13f0*/  ISETP.NE.AND P0, PT, R10.reuse, RZ, PT ;  /* 0x000000ff0a00720c */ /* 0x040fe20003f05270 */
[----:B------:R-:W-:Y:S01]  /*1400*/  IMAD.SHL.U32 R10, R10, 0x8, RZ ;  /* 0x000000080a0a7824 */ /* 0x000fe200078e00ff */
[----:B------:R-:W-:Y:S01]  /*1410*/  SHF.R.S32.HI R11, RZ, 0x5, R12 ;  /* 0x00000005ff0b7819 */ /* 0x000fe2000001140c */
[----:B------:R-:W-:Y:S01]  /*1420*/  UIADD3 UR4, UR12, 0x4180, URZ ;  /* 0x000041800c047890 */ /* 0x000fe2000fffe03f */
[--C-:B------:R-:W-:Y:S01]  /*1430*/  SHF.R.S32.HI R9, RZ, 0x1f, R8.reuse ;  /* 0x0000001fff097819 */ /* 0x100fe20000011408 */
[----:B------:R-:W-:Y:S01]  /*1440*/  UIADD3 UR5, UR12, 0x180, URZ ;  /* 0x000001800c057890 */ /* 0x000fe2000fffe03f */
[----:B------:R-:W-:Y:S01]  /*1450*/  LOP3.LUT R10, R10, 0x8, RZ, 0xc0, !PT ;  /* 0x000000080a0a7812 */ /* 0x000fe200078ec0ff */
[----:B------:R-:W-:Y:S01]  /*1460*/  UIADD3 UR33, UR12, 0x50, URZ ;  /* 0x000000500c217890 */ /* 0x000fe2000fffe03f */
[C-C-:B------:R-:W-:Y:S01]  /*1470*/  IMAD R19, R11.reuse, -0x10, -R8.reuse ;  /* 0xfffffff00b137824 */ /* 0x140fe200078e0a08 */
[----:B------:R-:W-:Y:S01]  /*1480*/  USHF.R.U32.HI UR4, URZ, 0x4, UR4 ;  /* 0x000000043f047899 */ /* 0x000fe20008011604 */
[----:B------:R-:W-:Y:S01]  /*1490*/  IMAD.WIDE R8, R11, 0x10, R8 ;  /* 0x000000100b087825 */ /* 0x000fe200078e0208 */
[----:B------:R-:W-:Y:S01]  /*14a0*/  USHF.R.U32.HI UR5, URZ, 0x4, UR5 ;  /* 0x000000043f057899 */ /* 0x000fe20008011605 */
[----:B------:R-:W-:Y:S01]  /*14b0*/  SEL R84, RZ, 0x1, P0 ;  /* 0x00000001ff547807 */ /* 0x000fe20000000000 */
[----:B------:R-:W-:Y:S01]  /*14c0*/  ULOP3.LUT UR4, UR4, 0x3fff, URZ, 0xc0, !UPT ;  /* 0x00003fff04047892 */ /* 0x000fe2000f8ec03f */
[----:B------:R-:W-:Y:S01]  /*14d0*/  LEA R15, R15, UR33, 0x3 ;  /* 0x000000210f0f7c11 */ /* 0x000fe2000f8e18ff */
[----:B------:R-:W-:Y:S01]  /*14e0*/  ULOP3.LUT UR5, UR5, 0x3fff, URZ, 0xc0, !UPT ;  /* 0x00003fff05057892 */ /* 0x000fe2000f8ec03f */
[C---:B------:R-:W-:Y:S01]  /*14f0*/  LOP3.LUT R85, R10.reuse, 0x8, RZ, 0x3c, !PT ;  /* 0x000000080a557812 */ /* 0x040fe200078e3cff */
[----:B------:R-:W-:Y:S01]  /*1500*/  VIADD R19, R19, UR6 ;  /* 0x0000000613137c36 */ /* 0x000fe20008000000 */
[----:B------:R-:W-:Y:S01]  /*1510*/  LOP3.LUT R18, R10, 0x18, RZ, 0x3c, !PT ;  /* 0x000000180a127812 */ /* 0x000fe200078e3cff */
[----:B------:R-:W-:-:S02]  /*1520*/  UIADD3 UR16, -UR16, UR14, URZ ;  /* 0x0000000e10107290 */ /* 0x000fc4000fffe13f */
[----:B------:R-:W-:Y:S02]  /*1530*/  USEL UR17, URZ, 0x1, !UP0 ;  /* 0x000000013f117887 */ /* 0x000fe4000c000000 */
[----:B------:R-:W-:Y:S02]  /*1540*/  ULOP3.LUT UR18, UR4, 0x10000, URZ, 0xfc, !UPT ;  /* 0x0001000004127892 */ /* 0x000fe4000f8efc3f */
[----:B------:R-:W-:-:S12]  /*1550*/  ULOP3.LUT UR19, UR5, 0x10000, URZ, 0xfc, !UPT ;  /* 0x0001000005137892 */ /* 0x000fd8000f8efc3f */
.L_x_104:
[----:B------:R-:W-:Y:S01]  /*1560*/  SHF.L.U32 R10, R84, 0x1f, RZ ;  /* 0x0000001f540a7819 */ /* 0x000fe200000006ff */
[----:B------:R-:W0:Y:S01]  /*1570*/  LDC R11, c[0x0][0x28c] ;  /* 0x0000a300ff0b7b82 */ /* 0x000e220000000800 */
[----:B------:R-:W-:Y:S01]  /*1580*/  UMOV UR4, URZ ;  /* 0x0000003f00047c82 */ /* 0x000fe20008000000 */
[----:B------:R-:W-:Y:S01]  /*1590*/  UMOV UR24, UR15 ;  /* 0x0000000f00187c82 */ /* 0x000fe20008000000 */
[----:B------:R-:W2:Y:S01]  /*15a0*/  SYNCS.PHASECHK.TRANS64.TRYWAIT P0, [R15+URZ+-0x8], R10 ;  /* 0xfffff80a0f0075a7 */ /* 0x000ea2000800017f */
[----:B0-----:R-:W-:Y:S01]  /*15b0*/  ISETP.GE.AND P1, PT, R11, 0x1, PT ;  /* 0x000000010b00780c */ /* 0x001fe20003f26270 */
[----:B-12-4-:R-:W-:-:S12]  /*15c0*/  @!P0 BRA `(.L_x_14) ;  /* 0x0000005000288947 */ /* 0x016fd80003800000 */
.L_x_126:
[----:B------:R-:W-:Y:S01]  /*15d0*/  UMOV UR5, URZ ;  /* 0x0000003f00057c82 */ /* 0x000fe20008000000 */
[----:B------:R-:W-:Y:S01]  /*15e0*/  UMOV UR6, URZ ;  /* 0x0000003f00067c82 */ /* 0x000fe20008000000 */
[----:B------:R-:W-:Y:S02]  /*15f0*/  CS2R R20, SRZ ;  /* 0x0000000000147805 */ /* 0x000fe4000001ff00 */
[----:B------:R-:W-:Y:S02]  /*1600*/  CS2R R22, SRZ ;  /* 0x0000000000167805 */ /* 0x000fe4000001ff00 */
[----:B------:R-:W-:Y:S02]  /*1610*/  CS2R R56, SRZ ;  /* 0x0000000000387805 */ /* 0x000fe4000001ff00 */
[----:B------:R-:W-:Y:S02]  /*1620*/  CS2R R58, SRZ ;  /* 0x00000000003a7805 */ /* 0x000fe4000001ff00 */
[----:B------:R-:W-:-:S02]  /*1630*/  CS2R R60, SRZ ;  /* 0x00000000003c7805 */ /* 0x000fc4000001ff00 */
[----:B------:R-:W-:Y:S02]  /*1640*/  CS2R R62, SRZ ;  /* 0x00000000003e7805 */ /* 0x000fe4000001ff00 */
        /* <DEDUP_REMOVED lines=9> */
[----:B------:R-:W-:Y:S01]  /*16e0*/  CS2R R82, SRZ ;  /* 0x0000000000527805 */ /* 0x000fe2000001ff00 */
[----:B------:R-:W-:Y:S01]  /*16f0*/  IMAD.U32 R13, RZ, RZ, UR17 ;  /* 0x00000011ff0d7e24 */ /* 0x000fe2000f8e00ff */
        /* <DEDUP_REMOVED lines=15> */
[----:B------:R-:W-:Y:S01]  /*17f0*/  CS2R R54, SRZ ;  /* 0x0000000000367805 */ /* 0x000fe2000001ff00 */
[----:B------:R-:W-:Y:S06]  /*1800*/  @!P1 BRA `(.L_x_15) ;  /* 0x00000004005c9947 */ /* 0x000fec0003800000 */
[----:B------:R-:W-:-:S06]  /*1810*/  UISETP.NE.AND UP0, UPT, UR31, 0x3, UPT ;  /* 0x000000031f00788c */ /* 0x000fcc000bf05270 */
[----:B------:R-:W-:-:S13]  /*1820*/  PLOP3.LUT P1, PT, PT, PT, UP0, 0x80, 0x0 ;  /* 0x000000000000781c */ /* 0x000fda0003f2f008 */
[----:B------:R-:W-:Y:S05]  /*1830*/  @!P1 BRA `(.L_x_16) ;  /* 0x0000000000049947 */ /* 0x000fea0003800000 */
[----:B------:R-:W-:Y:S01]  /*1840*/  BPT.TRAP 0x1 ;  /* 0x000000040000795c */ /* 0x000fe20000300000 */
.L_x_16:
[----:B------:R-:W-:Y:S01]  /*1850*/  ULEA UR4, UR15, UR12, 0x3 ;  /* 0x0000000c0f047291 */ /* 0x000fe2000f8e183f */
[----:B0-----:R-:W-:-:S05]  /*1860*/  IMAD.U32 R10, RZ, RZ, UR17 ;  /* 0x00000011ff0a7e24 */ /* 0x001fca000f8e00ff */
[----:B------:R-:W-:-:S04]  /*1870*/  SHF.L.U32 R10, R10, 0x1f, RZ ;  /* 0x0000001f0a0a7819 */ /* 0x000fc800000006ff */
[----:B------:R0:W2:Y:S01]  /*1880*/  SYNCS.PHASECHK.TRANS64.TRYWAIT P0, [UR4], R10 ;  /* 0x0000000aff0075a7 */ /* 0x0000a20008000144 */
[----:B------:R-:W-:Y:S05]  /*1890*/  @!P1 BRA `(.L_x_17) ;  /* 0x0000000000049947 */ /* 0x000fea0003800000 */
[----:B------:R-:W-:Y:S01]  /*18a0*/  BPT.TRAP 0x1 ;  /* 0x000000040000795c */ /* 0x000fe20000300000 */
.L_x_17:
[----:B--2---:R-:W-:Y:S05]  /*18b0*/  @P0 BRA `(.L_x_18) ;  /* 0x0000000000080947 */ /* 0x004fea0003800000 */
[----:B------:R-:W2:Y:S02]  /*18c0*/  SYNCS.PHASECHK.TRANS64.TRYWAIT P0, [UR4], R10 ;  /* 0x0000000aff0075a7 */ /* 0x000ea40008000144 */
[----:B--2---:R-:W-:Y:S05]  /*18d0*/  @!P0 BRA `(.L_x_19) ;  /* 0x0000004c00788947 */ /* 0x004fea0003800000 */
.L_x_18:
[----:B------:R-:W-:Y:S01]  /*18e0*/  ULEA UR8, UR15, UR19, 0x8 ;  /* 0x000000130f087291 */ /* 0x000fe2000f8e403f */
[----:B------:R-:W-:Y:S01]  /*18f0*/  WARPGROUP.ARRIVE ;  /* 0x00000000000079c5 */ /* 0x000fe20000000000 */
[----:B------:R-:W-:Y:S01]  /*1900*/  ULEA UR10, UR15, UR18, 0x8 ;  /* 0x000000120f0a7291 */ /* 0x000fe2000f8e403f */
[----:B------:R-:W-:Y:S01]  /*1910*/  CS2R R20, SRZ ;  /* 0x0000000000147805 */ /* 0x000fe2000001ff00 */
[----:B------:R-:W-:Y:S01]  /*1920*/  UMOV UR9, 0x80000020 ;  /* 0x8000002000097882 */ /* 0x000fe20000000000 */
[----:B------:R-:W-:Y:S01]  /*1930*/  UMOV UR11, 0x80000020 ;  /* 0x80000020000b7882 */ /* 0x000fe20000000000 */
[----:B------:R-:W-:Y:S01]  /*1940*/  ULDC UR5, c[0x0][0x50c] ;  /* 0x0001430000057ab9 */ /* 0x000fe20000000800 */
[----:B------:R-:W-:Y:S01]  /*1950*/  UMOV UR4, 0x2 ;  /* 0x0000000200047882 */ /* 0x000fe20000000000 */
[----:B------:R-:W-:Y:S01]  /*1960*/  UISETP.NE.AND UP0, UPT, UR5, 0x2, UPT ;  /* 0x000000020500788c */ /* 0x000fe2000bf05270 */
[----:B------:R-:W-:Y:S02]  /*1970*/  CS2R R22, SRZ ;  /* 0x0000000000167805 */ /* 0x000fe4000001ff00 */
[----:B------:R-:W-:Y:S01]  /*1980*/  CS2R R56, SRZ ;  /* 0x0000000000387805 */ /* 0x000fe2000001ff00 */
[----:B------:R-:W-:Y:S01]  /*1990*/  QGMMA.64x64x32.F32.E5M2.E5M2 R24, gdesc[UR8], RZ, !UPT ;  /* 0x00e00000081879f3 */ /* 0x000fe2000c7038ff */
[----:B------:R-:W-:Y:S01]  /*19a0*/  USEL UR5, URZ, 0x1, UP0 ;  /* 0x000000013f057887 */ /* 0x000fe20008000000 */
[----:B------:R-:W-:Y:S01]  /*19b0*/  CS2R R58, SRZ ;  /* 0x00000000003a7805 */ /* 0x000fe2000001ff00 */
[----:B------:R-:W-:Y:S01]  /*19c0*/  UIADD3 UR8, UR8, 0x2, URZ ;  /* 0x0000000208087890 */ /* 0x000fe2000fffe03f */
[----:B------:R-:W-:Y:S01]  /*19d0*/  CS2R R60, SRZ ;  /* 0x00000000003c7805 */ /* 0x000fe2000001ff00 */
[----:B------:R-:W-:Y:S01]  /*19e0*/  UIADD3 UR10, UR10, 0x2, URZ ;  /* 0x000000020a0a7890 */ /* 0x000fe2000fffe03f */
[----:B------:R-:W-:-:S02]  /*19f0*/  CS2R R62, SRZ ;  /* 0x00000000003e7805 */ /* 0x000fc4000001ff00 */
[----:B------:R-:W-:Y:S01]  /*1a00*/  ISETP.NE.AND P0, PT, RZ, UR5, PT ;  /* 0x00000005ff007c0c */ /* 0x000fe2000bf05270 */
[----:B------:R-:W-:Y:S01]  /*1a10*/  UMOV UR9, 0x80000020 ;  /* 0x8000002000097882 */ /* 0x000fe20000000000 */
[----:B------:R-:W-:Y:S01]  /*1a20*/  UMOV UR11, 0x80000020 ;  /* 0x80000020000b7882 */ /* 0x000fe20000000000 */
        /* <DEDUP_REMOVED lines=10> */
[----:B------:R-:W-:Y:S01]  /*1ad0*/  QGMMA.64x64x32.F32.E5M2.E5M2 R24, gdesc[UR8], R24, gsb0 ;  /* 0x00e00000081879f3 */ /* 0x000fe20008003818 */
[----:B------:R-:W-:Y:S05]  /*1ae0*/  @!P0 BRA `(.L_x_20) ;  /* 0x0000000000888947 */ /* 0x000fea0003800000 */
[----:B------:R-:W-:Y:S02]  /*1af0*/  WARPGROUP.DEPBAR.LE gsb0, 0x0 ;  /* 0x00008000000079c5 */ /* 0x000fe40000010000 */
[----:B------:R-:W-:-:S01]  /*1b00*/  FADD R83, RZ, R24 ;  /* 0x00000018ff537221 */ /* 0x000fc20000000000 */
[----:B------:R-:W-:Y:S01]  /*1b10*/  FADD R82, RZ, R25 ;  /* 0x00000019ff527221 */ /* 0x000fe20000000000 */
        /* <DEDUP_REMOVED lines=30> */
[----:B------:R-:W-:-:S06]  /*1d00*/  UMOV UR4, URZ ;  /* 0x0000003f00047c82 */ /* 0x000fcc0008000000 */
.L_x_20:
[----:B------:R-:W-:-:S04]  /*1d10*/  UIADD3 UR24, UR15, 0x1, URZ ;  /* 0x000000010f187890 */ /* 0x000fc8000fffe03f */
[----:B------:R-:W-:-:S04]  /*1d20*/  UISETP.NE.AND UP0, UPT, UR24, 0x4, UPT ;  /* 0x000000041800788c */ /* 0x000fc8000bf05270 */
[----:B------:R-:W-:Y:S02]  /*1d30*/  USEL UR6, URZ, 0x1, UP0 ;  /* 0x000000013f067887 */ /* 0x000fe40008000000 */
[----:B------:R-:W-:Y:S02]  /*1d40*/  USEL UR24, UR24, URZ, UP0 ;  /* 0x0000003f18187287 */ /* 0x000fe40008000000 */
[----:B------:R-:W-:-:S06]  /*1d50*/  ULOP3.LUT UR6, UR17, UR6, URZ, 0x3c, !UPT ;  /* 0x0000000611067292 */ /* 0x000fcc000f8e3c3f */
[----:B------:R-:W-:Y:S01]  /*1d60*/  IMAD.U32 R13, RZ, RZ, UR6 ;  /* 0x00000006ff0d7e24 */ /* 0x000fe2000f8e00ff */
[----:B------:R-:W-:-:S06]  /*1d70*/  UMOV UR6, 0x1 ;  /* 0x0000000100067882 */ /* 0x000fcc0000000000 */
.L_x_15:
[----:B------:R-:W-:-:S06]  /*1d80*/  UISETP.GE.AND UP0, UPT, UR16, 0x1, UPT ;  /* 0x000000011000788c */ /* 0x000fcc000bf06270 */
[----:B------:R-:W-:-:S13]  /*1d90*/  PLOP3.LUT P0, PT, PT, PT, UP0, 0x80, 0x0 ;  /* 0x000000000000781c */ /* 0x000fda0003f0f008 */
[----:B------:R-:W-:Y:S05]  /*1da0*/  @!P0 BRA `(.L_x_21) ;  /* 0x00000004006c8947 */ /* 0x000fea0003800000 */
[----:B0-2---:R-:W-:Y:S01]  /*1db0*/  IMAD.U32 R10, RZ, RZ, UR16 ;  /* 0x00000010ff0a7e24 */ /* 0x005fe2000f8e00ff */
[----:B------:R-:W-:Y:S01]  /*1dc0*/  UMOV UR25, UR15 ;  /* 0x0000000f00197c82 */ /* 0x000fe20008000000 */
[----:B------:R-:W-:-:S05]  /*1dd0*/  ULDC UR26, c[0x0][0x50c] ;  /* 0x00014300001a7ab9 */ /* 0x000fca0000000800 */
.L_x_29:
[----:B------:R-:W-:-:S06]  /*1de0*/  UISETP.NE.AND UP0, UPT, UR31, 0x3, UPT ;  /* 0x000000031f00788c */ /* 0x000fcc000bf05270 */
[----:B------:R-:W-:-:S13]  /*1df0*/  PLOP3.LUT P1, PT, PT, PT, UP0, 0x80, 0x0 ;  /* 0x000000000000781c */ /* 0x000fda0003f2f008 */
[----:B0-2---:R-:W-:Y:S05]  /*1e00*/  @!P1 BRA `(.L_x_22) ;  /* 0x0000000000049947 */ /* 0x005fea0003800000 */
[----:B------:R-:W-:Y:S01]  /*1e10*/  BPT.TRAP 0x1 ;  /* 0x000000040000795c */ /* 0x000fe20000300000 */
.L_x_22:
[----:B------:R-:W-:Y:S01]  /*1e20*/  ULEA UR8, UR24, UR12, 0x3 ;  /* 0x0000000c18087291 */ /* 0x000fe2000f8e183f */
[----:B------:R-:W-:-:S08]  /*1e30*/  SHF.L.U32 R11, R13, 0x1f, RZ ;  /* 0x0000001f0d0b7819 */ /* 0x000fd000000006ff */
[----:B------:R0:W2:Y:S01]  /*1e40*/  SYNCS.PHASECHK.TRANS64.TRYWAIT P0, [UR8], R11 ;  /* 0x0000000bff0075a7 */ /* 0x0000a20008000148 */
[----:B------:R-:W-:Y:S05]  /*1e50*/  @!P1 BRA `(.L_x_23) ;  /* 0x0000000000049947 */ /* 0x000fea0003800000 */
[----:B------:R-:W-:Y:S01]  /*1e60*/  BPT.TRAP 0x1 ;  /* 0x000000040000795c */ /* 0x000fe20000300000 */
.L_x_23:
[----:B--2---:R-:W-:Y:S05]  /*1e70*/  @P0 BRA `(.L_x_24) ;  /* 0x0000000000080947 */ /* 0x004fea0003800000 */
[----:B------:R-:W2:Y:S02]  /*1e80*/  SYNCS.PHASECHK.TRANS64.TRYWAIT P0, [UR8], R11 ;  /* 0x0000000bff0075a7 */ /* 0x000ea40008000148 */
[----:B--2---:R-:W-:Y:S05]  /*1e90*/  @!P0 BRA `(.L_x_25) ;  /* 0x0000004800208947 */ /* 0x004fea0003800000 */
.L_x_24:
[----:B------:R-:W-:Y:S01]  /*1ea0*/  UISETP.NE.AND UP0, UPT, UR5, URZ, UPT ;  /* 0x0000003f0500728c */ /* 0x000fe2000bf05270 */
[----:B------:R-:W-:Y:S01]  /*1eb0*/  WARPGROUP.ARRIVE ;  /* 0x00000000000079c5 */ /* 0x000fe20000000000 */
[----:B------:R-:W-:Y:S02]  /*1ec0*/  ULEA UR8, UR24, UR19, 0x8 ;  /* 0x0000001318087291 */ /* 0x000fe4000f8e403f */
[----:B------:R-:W-:Y:S02]  /*1ed0*/  USEL UR6, UR6, URZ, !UP0 ;  /* 0x0000003f06067287 */ /* 0x000fe4000c000000 */
[----:B------:R-:W-:Y:S02]  /*1ee0*/  ULEA UR10, UR24, UR18, 0x8 ;  /* 0x00000012180a7291 */ /* 0x000fe4000f8e403f */
[----:B------:R-:W-:Y:S01]  /*1ef0*/  UISETP.NE.U32.AND UP0, UPT, UR6, URZ, UPT ;  /* 0x0000003f0600728c */ /* 0x000fe2000bf05070 */
[----:B------:R-:W-:Y:S01]  /*1f00*/  UMOV UR9, 0x80000020 ;  /* 0x8000002000097882 */ /* 0x000fe20000000000 */
[----:B------:R-:W-:Y:S01]  /*1f10*/  UMOV UR11, 0x80000020 ;  /* 0x80000020000b7882 */ /* 0x000fe20000000000 */
[----:B------:R-:W-:-:S08]  /*1f20*/  UIADD3 UR4, UR4, 0x2, URZ ;  /* 0x0000000204047890 */ /* 0x000fd0000fffe03f */
[----:B------:R-:W-:Y:S01]  /*1f30*/  QGMMA.64x64x32.F32.E5M2.E5M2 R24, gdesc[UR8], R24, UP0 ;  /* 0x00e00000081879f3 */ /* 0x000fe2000bf03818 */
[----:B------:R-:W-:Y:S02]  /*1f40*/  UIADD3 UR8, UR8, 0x2, URZ ;  /* 0x0000000208087890 */ /* 0x000fe4000fffe03f */
[----:B------:R-:W-:Y:S01]  /*1f50*/  UIADD3 UR10, UR10, 0x2, URZ ;  /* 0x000000020a0a7890 */ /* 0x000fe2000fffe03f */
[----:B------:R-:W-:Y:S01]  /*1f60*/  UMOV UR9, 0x80000020 ;  /* 0x8000002000097882 */ /* 0x000fe20000000000 */
[----:B------:R-:W-:Y:S01]  /*1f70*/  UMOV UR11, 0x80000020 ;  /* 0x80000020000b7882 */ /* 0x000fe20000000000 */
[----:B------:R-:W-:-:S04]  /*1f80*/  UISETP.NE.AND UP0, UPT, UR4, UR26, UPT ;  /* 0x0000001a0400728c */ /* 0x000fc8000bf05270 */
[----:B------:R-:W-:-:S06]  /*1f90*/  USEL UR5, URZ, 0x1, UP0 ;  /* 0x000000013f057887 */ /* 0x000fcc0008000000 */
[----:B------:R-:W-:Y:S01]  /*1fa0*/  ISETP.NE.AND P0, PT, RZ, UR5, PT ;  /* 0x00000005ff007c0c */ /* 0x000fe2000bf05270 */
[----:B------:R-:W-:Y:S03]  /*1fb0*/  QGMMA.64x64x32.F32.E5M2.E5M2 R24, gdesc[UR8], R24, gsb0 ;  /* 0x00e00000081879f3 */ /* 0x000fe60008003818 */
[----:B------:R-:W-:-:S09]  /*1fc0*/  WARPGROUP.DEPBAR.LE gsb0, 0x1 ;  /* 0x00008000000079c5 */ /* 0x000fd20000010100 */
[----:B------:R-:W-:Y:S05]  /*1fd0*/  @!P0 BRA `(.L_x_26) ;  /* 0x0000000000888947 */ /* 0x000fea0003800000 */
[----:B------:R-:W-:Y:S02]  /*1fe0*/  WARPGROUP.DEPBAR.LE gsb0, 0x0 ;  /* 0x00008000000079c5 */ /* 0x000fe40000010000 */
[----:B------:R-:W-:-:S01]  /*1ff0*/  FADD R83, R24, R83 ;  /* 0x0000005318537221 */ /* 0x000fc20000000000 */
[----:B------:R-:W-:Y:S01]  /*2000*/  FADD R82, R25, R82 ;  /* 0x0000005219527221 */ /* 0x000fe20000000000 */
        /* <DEDUP_REMOVED lines=30> */
[----:B------:R-:W-:-:S06]  /*21f0*/  UMOV UR4, URZ ;  /* 0x0000003f00047c82 */ /* 0x000fcc0008000000 */
.L_x_26:
[----:B------:R-:W-:Y:S05]  /*2200*/  @!P1 BRA `(.L_x_27) ;  /* 0x0000000000049947 */ /* 0x000fea0003800000 */
[----:B------:R-:W-:Y:S01]  /*2210*/  BPT.TRAP 0x1 ;  /* 0x000000040000795c */ /* 0x000fe20000300000 */
.L_x_27:
[----:B------:R-:W-:Y:S02]  /*2220*/  UISETP.GT.U32.AND UP0, UPT, UR13, 0x1, UPT ;  /* 0x000000010d00788c */ /* 0x000fe4000bf04070 */
[----:B------:R-:W-:-:S04]  /*2230*/  ULEA UR6, UR25, UR12, 0x3 ;  /* 0x0000000c19067291 */ /* 0x000fc8000f8e183f */
[----:B------:R-:W-:Y:S01]  /*2240*/  UIADD3 UR6, UR6, 0x20, URZ ;  /* 0x0000002006067890 */ /* 0x000fe2000fffe03f */
[----:B------:R-:W-:-:S03]  /*2250*/  PLOP3.LUT P0, PT, PT, PT, UP0, 0x80, 0x0 ;  /* 0x000000000000781c */ /* 0x000fc60003f0f008 */
[----:B------:R-:W-:-:S09]  /*2260*/  UPRMT UR6, URZ, 0x654, UR6 ;  /* 0x000006543f067896 */ /* 0x000fd20008000006 */
[----:B------:R-:W-:Y:S01]  /*2270*/  SYNCS.ARRIVE.TRANS64.RED.A1T0 RZ, [UR6], RZ ;  /* 0x000000ffffff79a7 */ /* 0x000fe20008100406 */
[----:B------:R-:W-:Y:S05]  /*2280*/  @P0 BRA `(.L_x_28) ;  /* 0x0000000000040947 */ /* 0x000fea0003800000 */
[----:B------:R-:W-:Y:S01]  /*2290*/  BPT.TRAP 0x1 ;  /* 0x000000040000795c */ /* 0x000fe20000300000 */
.L_x_28:
[----:B------:R-:W-:Y:S01]  /*22a0*/  UIADD3 UR24, UR24, 0x1, URZ ;  /* 0x0000000118187890 */ /* 0x000fe2000fffe03f */
[C---:B------:R-:W-:Y:S01]  /*22b0*/  ISETP.GT.AND P0, PT, R10.reuse, 0x1, PT ;  /* 0x000000010a00780c */ /* 0x040fe20003f04270 */
[----:B------:R-:W-:Y:S01]  /*22c0*/  UIADD3 UR25, UR25, 0x1, URZ ;  /* 0x0000000119197890 */ /* 0x000fe2000fffe03f */
[----:B------:R-:W-:Y:S01]  /*22d0*/  VIADD R10, R10, 0xffffffff ;  /* 0xffffffff0a0a7836 */ /* 0x000fe20000000000 */
[----:B------:R-:W-:Y:S02]  /*22e0*/  UISETP.NE.AND UP0, UPT, UR24, 0x4, UPT ;  /* 0x000000041800788c */ /* 0x000fe4000bf05270 */
[----:B------:R-:W-:Y:S02]  /*22f0*/  UISETP.NE.AND UP1, UPT, UR25, 0x4, UPT ;  /* 0x000000041900788c */ /* 0x000fe4000bf25270 */
[----:B------:R-:W-:Y:S02]  /*2300*/  USEL UR6, URZ, 0x1, UP0 ;  /* 0x000000013f067887 */ /* 0x000fe40008000000 */
[----:B------:R-:W-:-:S02]  /*2310*/  USEL UR24, UR24, URZ, UP0 ;  /* 0x0000003f18187287 */ /* 0x000fc40008000000 */
[----:B------:R-:W-:Y:S02]  /*2320*/  USEL UR25, UR25, URZ, UP1 ;  /* 0x0000003f19197287 */ /* 0x000fe40008800000 */
[----:B------:R-:W-:Y:S01]  /*2330*/  LOP3.LUT R13, R13, UR6, RZ, 0x3c, !PT ;  /* 0x000000060d0d7c12 */ /* 0x000fe2000f8e3cff */
[----:B------:R-:W-:Y:S01]  /*2340*/  UMOV UR6, 0x1 ;  /* 0x0000000100067882 */ /* 0x000fe20000000000 */
[----:B------:R-:W-:Y:S08]  /*2350*/  @P0 BRA `(.L_x_29) ;  /* 0xfffffff800a00947 */ /* 0x000ff0000383ffff */
.L_x_21:
[----:B------:R-:W-:Y:S01]  /*2360*/  UISETP.NE.AND UP0, UPT, UR4, URZ, UPT ;  /* 0x0000003f0400728c */ /* 0x000fe2000bf05270 */
[----:B0-2---:R-:W0:Y:S03]  /*2370*/  LDC R10, c[0x0][0x28c] ;  /* 0x0000a300ff0a7b82 */ /* 0x005e260000000800 */
[----:B------:R-:W-:-:S06]  /*2380*/  USEL UR4, URZ, 0x1, !UP0 ;  /* 0x000000013f047887 */ /* 0x000fcc000c000000 */
[----:B------:R-:W-:-:S13]  /*2390*/  ISETP.NE.AND P0, PT, RZ, UR4, PT ;  /* 0x00000004ff007c0c */ /* 0x000fda000bf05270 */
[----:B------:R-:W-:Y:S05]  /*23a0*/  @!P0 BRA `(.L_x_30) ;  /* 0x0000000000848947 */ /* 0x000fea0003800000 */
[----:B------:R-:W-:Y:S02]  /*23b0*/  WARPGROUP.DEPBAR.LE gsb0, 0x0 ;  /* 0x00008000000079c5 */ /* 0x000fe40000010000 */
[----:B------:R-:W-:Y:S01]  /*23c0*/  FADD R83, R24, R83 ;  /* 0x0000005318537221 */ /* 0x000fe20000000000 */
        /* <DEDUP_REMOVED lines=30> */
[----:B------:R-:W-:-:S07]  /*25b0*/  FADD R20, R20, R55 ;  /* 0x0000003714147221 */ /* 0x000fce0000000000 */
.L_x_30:
[----:B0-----:R-:W-:Y:S01]  /*25c0*/  ISETP.GE.AND P0, PT, R10, 0x1, PT ;  /* 0x000000010a00780c */ /* 0x001fe20003f06270 */
[----:B------:R0:W-:Y:S01]  /*25d0*/  SYNCS.ARRIVE.TRANS64.A1T0 RZ, [R85+UR33], RZ ;  /* 0x000000ff55ff79a7 */ /* 0x0001e20008100021 */
[----:B------:R-:W-:-:S11]  /*25e0*/  WARPGROUP.DEPBAR.LE gsb0, 0x0 ;  /* 0x00008000000079c5 */ /* 0x000fd60000010000 */
[----:B------:R-:W-:Y:S05]  /*25f0*/  @!P0 BRA `(.L_x_31) ;  /* 0x0000000000388947 */ /* 0x000fea0003800000 */
[----:B------:R-:W-:-:S06]  /*2600*/  UISETP.NE.AND UP0, UPT, UR31, 0x3, UPT ;  /* 0x000000031f00788c */ /* 0x000fcc000bf05270 */
[----:B------:R-:W-:-:S13]  /*2610*/  PLOP3.LUT P0, PT, PT, PT, UP0, 0x80, 0x0 ;  /* 0x000000000000781c */ /* 0x000fda0003f0f008 */
[----:B------:R-:W-:Y:S05]  /*2620*/  @!P0 BRA `(.L_x_32) ;  /* 0x0000000000048947 */ /* 0x000fea0003800000 */
[----:B------:R-:W-:Y:S01]  /*2630*/  BPT.TRAP 0x1 ;  /* 0x000000040000795c */ /* 0x000fe20000300000 */
.L_x_32:
[----:B------:R-:W-:Y:S02]  /*2640*/  UIADD3 UR4, UR16, UR15, URZ ;  /* 0x0000000f10047290 */ /* 0x000fe4000fffe03f */
[----:B------:R-:W-:Y:S02]  /*2650*/  UISETP.GT.U32.AND UP0, UPT, UR13, 0x1, UPT ;  /* 0x000000010d00788c */ /* 0x000fe4000bf04070 */
[----:B------:R-:W-:-:S04]  /*2660*/  USHF.L.U32 UR4, UR4, 0x3, URZ ;  /* 0x0000000304047899 */ /* 0x000fc8000800063f */
[----:B------:R-:W-:Y:S01]  /*2670*/  ULOP3.LUT UR4, UR4, 0x18, URZ, 0xc0, !UPT ;  /* 0x0000001804047892 */ /* 0x000fe2000f8ec03f */
[----:B------:R-:W-:-:S03]  /*2680*/  PLOP3.LUT P0, PT, PT, PT, UP0, 0x80, 0x0 ;  /* 0x000000000000781c */ /* 0x000fc60003f0f008 */
[----:B------:R-:W-:-:S04]  /*2690*/  UIADD3 UR4, UR12, 0x20, UR4 ;  /* 0x000000200c047890 */ /* 0x000fc8000fffe004 */
[----:B------:R-:W-:-:S09]  /*26a0*/  UPRMT UR4, URZ, 0x654, UR4 ;  /* 0x000006543f047896 */ /* 0x000fd20008000004 */
[----:B------:R-:W-:Y:S01]  /*26b0*/  SYNCS.ARRIVE.TRANS64.RED.A1T0 RZ, [UR4], RZ ;  /* 0x000000ffffff79a7 */ /* 0x000fe20008100404 */
[----:B------:R-:W-:Y:S05]  /*26c0*/  @P0 BRA `(.L_x_31) ;  /* 0x0000000000040947 */ /* 0x000fea0003800000 */
[----:B------:R-:W-:Y:S01]  /*26d0*/  BPT.TRAP 0x1 ;  /* 0x000000040000795c */ /* 0x000fe20000300000 */
.L_x_31:
[----:B------:R-:W-:Y:S01]  /*26e0*/  SHF.L.U32 R10, R84, 0x1f, RZ ;  /* 0x0000001f540a7819 */ /* 0x000fe200000006ff */
[----:B------:R-:W2:Y:S01]  /*26f0*/  LDC R25, c[0x0][0x288] ;  /* 0x0000a200ff197b82 */ /* 0x000ea20000000800 */
[----:B------:R-:W-:Y:S02]  /*2700*/  IMAD.SHL.U32 R24, R2, 0x40, RZ ;  /* 0x0000004002187824 */ /* 0x000fe400078e00ff */
[----:B------:R-:W3:Y:S02]  /*2710*/  SYNCS.PHASECHK.TRANS64.TRYWAIT P0, [R15+URZ+0x8], R10 ;  /* 0x0000080a0f0075a7 */ /* 0x000ee4000800017f */
[----:B---3--:R-:W-:Y:S05]  /*2720*/  @!P0 BRA `(.L_x_33) ;  /* 0x0000004000148947 */ /* 0x008fea0003800000 */
.L_x_127:
[----:B------:R-:W-:Y:S01]  /*2730*/  ULDC UR4, c[0x0][0x284] ;  /* 0x0000a10000047ab9 */ /* 0x000fe20000000800 */
[----:B------:R-:W-:Y:S01]  /*2740*/  IMAD.SHL.U32 R28, R3, 0x40, RZ ;  /* 0x00000040031c7824 */ /* 0x000fe200078e00ff */
[----:B------:R-:W-:-:S04]  /*2750*/  ISETP.GE.AND P0, PT, R24, UR4, PT ;  /* 0x0000000418007c0c */ /* 0x000fc8000bf06270 */
[----:B--2---:R-:W-:-:S13]  /*2760*/  ISETP.GE.OR P0, PT, R28, R25, P0 ;  /* 0x000000191c00720c */ /* 0x004fda0000706670 */
[----:B------:R-:W-:Y:S05]  /*2770*/  @P0 BRA `(.L_x_34) ;  /* 0x0000002400d00947 */ /* 0x000fea0003800000 */
[----:B------:R-:W2:Y:S01]  /*2780*/  LDC.64 R16, c[0x0][0x5c8] ;  /* 0x00017200ff107b82 */ /* 0x000ea20000000a00 */
[----:B------:R-:W-:Y:S01]  /*2790*/  IMAD.SHL.U32 R12, R14, 0x2, RZ ;  /* 0x000000020e0c7824 */ /* 0x000fe200078e00ff */
[----:B------:R-:W-:Y:S01]  /*27a0*/  SHF.R.S32.HI R30, RZ, 0x1f, R4 ;  /* 0x0000001fff1e7819 */ /* 0x000fe20000011404 */
[----:B------:R-:W-:Y:S01]  /*27b0*/  ULDC.64 UR4, c[0x0][0x5d0] ;  /* 0x0001740000047ab9 */ /* 0x000fe20000000a00 */
[----:B------:R-:W-:Y:S01]  /*27c0*/  IMAD.WIDE R26, R2, 0x40, R8 ;  /* 0x00000040021a7825 */ /* 0x000fe200078e0208 */
[----:B------:R-:W-:Y:S01]  /*27d0*/  SHF.R.S32.HI R29, RZ, 0x1f, R28 ;  /* 0x0000001fff1d7819 */ /* 0x000fe2000001141c */
[----:B------:R-:W-:Y:S01]  /*27e0*/  BSSY B0, `(.L_x_34) ;  /* 0x000026d000007945 */ /* 0x000fe20003800000 */
[----:B------:R-:W-:Y:S01]  /*27f0*/  SHF.R.S32.HI R13, RZ, 0x1f, R12 ;  /* 0x0000001fff0d7819 */ /* 0x000fe2000001140c */
[----:B------:R-:W-:Y:S02]  /*2800*/  IMAD R3, R30, UR4, RZ ;  /* 0x000000041e037c24 */ /* 0x000fe4000f8e02ff */
[----:B------:R-:W-:-:S02]  /*2810*/  IMAD R25, R14, -0x2, R25 ;  /* 0xfffffffe0e197824 */ /* 0x000fc400078e0219 */
[----:B---3--:R-:W-:-:S04]  /*2820*/  IMAD.WIDE.U32 R10, R4, UR4, R12 ;  /* 0x00000004040a7c25 */ /* 0x008fc8000f8e000c */
[----:B------:R-:W-:Y:S01]  /*2830*/  IMAD R3, R4, UR5, R3 ;  /* 0x0000000504037c24 */ /* 0x000fe2000f8e0203 */
[----:B------:R-:W-:Y:S01]  /*2840*/  IADD3 R2, P0, R28, R10, RZ ;  /* 0x0000000a1c027210 */ /* 0x000fe20007f1e0ff */
[----:B------:R-:W-:Y:S01]  /*2850*/  ULDC.64 UR4, c[0x0][0x5c0] ;  /* 0x0001700000047ab9 */ /* 0x000fe20000000a00 */
[----:B------:R-:W-:Y:S02]  /*2860*/  IMAD.IADD R24, R19, 0x1, -R24 ;  /* 0x0000000113187824 */ /* 0x000fe400078e0a18 */
[----:B------:R-:W-:Y:S01]  /*2870*/  IADD3.X R3, R29, R11, R3, P0, !PT ;  /* 0x0000000b1d037210 */ /* 0x000fe200007fe403 */
[----:B------:R-:W-:Y:S02]  /*2880*/  IMAD.IADD R25, R25, 0x1, -R28 ;  /* 0x0000000119197824 */ /* 0x000fe400078e0a1c */
[-C--:B--2---:R-:W-:Y:S02]  /*2890*/  IMAD R10, R27, R16.reuse, RZ ;  /* 0x000000101b0a7224 */ /* 0x084fe400078e02ff */
[----:B------:R-:W-:-:S04]  /*28a0*/  IMAD.WIDE.U32 R2, R26, R16, R2 ;  /* 0x000000101a027225 */ /* 0x000fc800078e0002 */
[----:B------:R-:W-:Y:S01]  /*28b0*/  IMAD R11, R26, R17, R10 ;  /* 0x000000111a0b7224 */ /* 0x000fe200078e020a */
[----:B------:R-:W-:Y:S02]  /*28c0*/  LEA R10, P0, R16, R2, 0x3 ;  /* 0x00000002100a7211 */ /* 0x000fe400078018ff */
[----:B------:R-:W-:Y:S01]  /*28d0*/  IADD3 R2, P1, R2, UR4, RZ ;  /* 0x0000000402027c10 */ /* 0x000fe2000ff3e0ff */
[----:B------:R-:W-:Y:S01]  /*28e0*/  IMAD.IADD R3, R3, 0x1, R11 ;  /* 0x0000000103037824 */ /* 0x000fe200078e020b */
[----:B------:R-:W-:-:S04]  /*28f0*/  IADD3 R10, P2, R10, UR4, RZ ;  /* 0x000000040a0a7c10 */ /* 0x000fc8000ff5e0ff */
[----:B------:R-:W-:Y:S02]  /*2900*/  LEA.HI.X R11, R16, R3, R17, 0x3, P0 ;  /* 0x00000003100b7211 */ /* 0x000fe400000f1c11 */
[----:B-1---5:R-:W-:Y:S02]  /*2910*/  FSETP.NEU.AND P0, PT, R7, RZ, PT ;  /* 0x000000ff0700720b */ /* 0x022fe40003f0d000 */
[----:B------:R-:W-:Y:S02]  /*2920*/  IADD3.X R3, R3, UR5, RZ, P1, !PT ;  /* 0x0000000503037c10 */ /* 0x000fe40008ffe4ff */
[----:B------:R-:W-:-:S09]  /*2930*/  IADD3.X R11, R11, UR5, RZ, P2, !PT ;  /* 0x000000050b0b7c10 */ /* 0x000fd200097fe4ff */
[----:B------:R-:W-:Y:S05]  /*2940*/  @!P0 BRA `(.L_x_35) ;  /* 0x0000001c00188947 */ /* 0x000fea0003800000 */
[----:B------:R-:W-:Y:S01]  /*2950*/  ULDC.64 UR4, c[0x0][0x5b8] ;  /* 0x00016e0000047ab9 */ /* 0x000fe20000000a00 */
[----:B------:R-:W-:Y:S01]  /*2960*/  ULDC.64 UR8, c[0x0][0x5a8] ;  /* 0x00016a0000087ab9 */ /* 0x000fe20000000a00 */
[----:B------:R-:W-:Y:S01]  /*2970*/  IMAD.WIDE.U32 R12, R4, UR4, R12 ;  /* 0x00000004040c7c25 */ /* 0x000fe2000f8e000c */
[----:B------:R-:W-:Y:S03]  /*2980*/  BSSY B1, `(.L_x_36) ;  /* 0x0000010000017945 */ /* 0x000fe60003800000 */
[----:B------:R-:W-:Y:S01]  /*2990*/  IMAD R17, R30, UR4, RZ ;  /* 0x000000041e117c24 */ /* 0x000fe2000f8e02ff */
[----:B------:R-:W-:-:S03]  /*29a0*/  IADD3 R16, P0, R28, R12, RZ ;  /* 0x0000000c1c107210 */ /* 0x000fc60007f1e0ff */
[----:B------:R-:W-:Y:S01]  /*29b0*/  IMAD R17, R4, UR5, R17 ;  /* 0x0000000504117c24 */ /* 0x000fe2000f8e0211 */
[----:B------:R-:W-:Y:S01]  /*29c0*/  ULDC.64 UR4, c[0x0][0x5b0] ;  /* 0x00016c0000047ab9 */ /* 0x000fe20000000a00 */
[----:B------:R-:W-:-:S03]  /*29d0*/  PRMT R4, RZ, 0x7610, R4 ;  /* 0x00007610ff047816 */ /* 0x000fc60000000004 */
[----:B------:R-:W-:Y:S01]  /*29e0*/  IADD3.X R17, R29, R13, R17, P0, !PT ;  /* 0x0000000d1d117210 */ /* 0x000fe200007fe411 */
[----:B------:R-:W-:Y:S01]  /*29f0*/  IMAD R29, R27, UR4, RZ ;  /* 0x000000041b1d7c24 */ /* 0x000fe2000f8e02ff */
[----:B------:R-:W-:Y:S01]  /*2a00*/  ISETP.GE.AND P0, PT, R25, 0x1, PT ;  /* 0x000000011900780c */ /* 0x000fe20003f06270 */
[----:B------:R-:W-:-:S03]  /*2a10*/  IMAD.WIDE.U32 R12, R26, UR4, R16 ;  /* 0x000000041a0c7c25 */ /* 0x000fc6000f8e0010 */
[----:B------:R-:W-:Y:S01]  /*2a20*/  ISETP.LT.OR P2, PT, R24, 0x1, !P0 ;  /* 0x000000011800780c */ /* 0x000fe20004741670 */
[----:B------:R-:W-:Y:S01]  /*2a30*/  IMAD R29, R26, UR5, R29 ;  /* 0x000000051a1d7c24 */ /* 0x000fe2000f8e021d */
[----:B------:R-:W-:-:S04]  /*2a40*/  IADD3 R12, P1, R12, UR8, RZ ;  /* 0x000000080c0c7c10 */ /* 0x000fc8000ff3e0ff */
[----:B------:R-:W-:-:S07]  /*2a50*/  IADD3.X R13, R13, UR9, R29, P1, !PT ;  /* 0x000000090d0d7c10 */ /* 0x000fce0008ffe41d */
[----:B------:R-:W-:Y:S05]  /*2a60*/  @P2 BRA `(.L_x_37) ;  /* 0x0000000000042947 */ /* 0x000fea0003800000 */
[----:B------:R1:W5:Y:S02]  /*2a70*/  LDG.E.U8 R4, desc[UR22][R12.64] ;  /* 0x000000160c047981 */ /* 0x000364000c1e1100 */
.L_x_37:
[----:B------:R-:W-:Y:S05]  /*2a80*/  BSYNC B1 ;  /* 0x0000000000017941 */ /* 0x000fea0003800000 */
.L_x_36:
[----:B-----5:R-:W-:Y:S01]  /*2a90*/  LOP3.LUT R4, R4, 0xff, RZ, 0xc0, !PT ;  /* 0x000000ff04047812 */ /* 0x020fe200078ec0ff */
[----:B------:R-:W-:Y:S01]  /*2aa0*/  BSSY B1, `(.L_x_38) ;  /* 0x000000c000017945 */ /* 0x000fe20003800000 */
[----:B------:R-:W-:Y:S02]  /*2ab0*/  ISETP.GE.AND P1, PT, R25, 0x2, PT ;  /* 0x000000021900780c */ /* 0x000fe40003f26270 */
[----:B------:R-:W-:Y:S02]  /*2ac0*/  F2FP.F16.E5M2.UNPACK_B R4, R4 ;  /* 0x00000004ff04723e */ /* 0x000fe400020004ff */
[----:B------:R-:W-:-:S03]  /*2ad0*/  ISETP.LT.OR P3, PT, R24, 0x1, !P1 ;  /* 0x000000011800780c */ /* 0x000fc60004f61670 */
[----:B------:R-:W-:-:S05]  /*2ae0*/  HADD2.F32 R4, -RZ, R4.H0_H0 ;  /* 0x20000004ff047230 */ /* 0x000fca0000004100 */
[----:B------:R-:W-:-:S04]  /*2af0*/  FMUL R4, R4, R7 ;  /* 0x0000000704047220 */ /* 0x000fc80000400000 */
[----:B------:R-:W-:-:S05]  /*2b00*/  FFMA R4, R83, R6, R4 ;  /* 0x0000000653047223 */ /* 0x000fca0000000004 */
[----:B------:R-:W-:Y:S02]  /*2b10*/  F2FP.SATFINITE.E5M2.F32.PACK_AB_MERGE_C R29, RZ, R4, RZ ;  /* 0x00000004ff1d723e */ /* 0x000fe400048060ff */
[----:B------:R-:W-:-:S03]  /*2b20*/  PRMT R4, RZ, 0x7610, R4 ;  /* 0x00007610ff047816 */ /* 0x000fc60000000004 */
[----:B------:R2:W-:Y:S01]  /*2b30*/  @!P2 STG.E.U8 desc[UR22][R2.64], R29 ;  /* 0x0000001d0200a986 */ /* 0x0005e2000c101116 */
[----:B------:R-:W-:Y:S05]  /*2b40*/  @P3 BRA `(.L_x_39) ;  /* 0x0000000000043947 */ /* 0x000fea0003800000 */
[----:B------:R3:W5:Y:S02]  /*2b50*/  LDG.E.U8 R4, desc[UR22][R12.64+0x1] ;  /* 0x000001160c047981 */ /* 0x000764000c1e1100 */
.L_x_39:
[----:B------:R-:W-:Y:S05]  /*2b60*/  BSYNC B1 ;  /* 0x0000000000017941 */ /* 0x000fea0003800000 */
.L_x_38:
[----:B-----5:R-:W-:Y:S01]  /*2b70*/  LOP3.LUT R4, R4, 0xff, RZ, 0xc0, !PT ;  /* 0x000000ff04047812 */ /* 0x020fe200078ec0ff */
[----:B------:R-:W-:Y:S01]  /*2b80*/  BSSY B1, `(.L_x_40) ;  /* 0x0000012000017945 */ /* 0x000fe20003800000 */
[----:B--2---:R-:W-:Y:S02]  /*2b90*/  IADD3 R29, P2, R26, 0x8, RZ ;  /* 0x000000081a1d7810 */ /* 0x004fe40007f5e0ff */
[----:B------:R-:W-:Y:S02]  /*2ba0*/  F2FP.F16.E5M2.UNPACK_B R4, R4 ;  /* 0x00000004ff04723e */ /* 0x000fe400020004ff */
[----:B------:R-:W-:Y:S01]  /*2bb0*/  ISETP.LT.OR P0, PT, R24, 0x9, !P0 ;  /* 0x000000091800780c */ /* 0x000fe20004701670 */
[----:B------:R-:W-:Y:S02]  /*2bc0*/  IMAD.X R26, RZ, RZ, R27, P2 ;  /* 0x000000ffff1a7224 */ /* 0x000fe400010e061b */
[----:B------:R-:W-:Y:S02]  /*2bd0*/  HADD2.F32 R4, -RZ, R4.H0_H0 ;  /* 0x20000004ff047230 */ /* 0x000fe40000004100 */
[----:B------:R-:W-:-:S02]  /*2be0*/  IMAD R26, R26, UR4, RZ ;  /* 0x000000041a1a7c24 */ /* 0x000fc4000f8e02ff */
[----:B------:R-:W-:-:S04]  /*2bf0*/  IMAD.WIDE.U32 R16, R29, UR4, R16 ;  /* 0x000000041d107c25 */ /* 0x000fc8000f8e0010 */
[----:B------:R-:W-:Y:S01]  /*2c00*/  FMUL R27, R4, R7 ;  /* 0x00000007041b7220 */ /* 0x000fe20000400000 */
[----:B------:R-:W-:Y:S01]  /*2c10*/  PRMT R4, RZ, 0x7610, R4 ;  /* 0x00007610ff047816 */ /* 0x000fe20000000004 */
[----:B------:R-:W-:Y:S02]  /*2c20*/  IMAD R29, R29, UR5, R26 ;  /* 0x000000051d1d7c24 */ /* 0x000fe4000f8e021a */
[----:B------:R-:W-:Y:S01]  /*2c30*/  FFMA R27, R82, R6, R27 ;  /* 0x00000006521b7223 */ /* 0x000fe2000000001b */
[----:B------:R-:W-:-:S04]  /*2c40*/  IADD3 R16, P2, R16, UR8, RZ ;  /* 0x0000000810107c10 */ /* 0x000fc8000ff5e0ff */
[----:B------:R-:W-:Y:S02]  /*2c50*/  F2FP.SATFINITE.E5M2.F32.PACK_AB_MERGE_C R27, RZ, R27, RZ ;  /* 0x0000001bff1b723e */ /* 0x000fe400048060ff */
[----:B------:R-:W-:-:S03]  /*2c60*/  IADD3.X R17, R17, UR9, R29, P2, !PT ;  /* 0x0000000911117c10 */ /* 0x000fc600097fe41d */
[----:B------:R2:W-:Y:S01]  /*2c70*/  @!P3 STG.E.U8 desc[UR22][R2.64+0x1], R27 ;  /* 0x0000011b0200b986 */ /* 0x0005e2000c101116 */
[----:B------:R-:W-:Y:S05]  /*2c80*/  @P0 BRA `(.L_x_41) ;  /* 0x0000000000040947 */ /* 0x000fea0003800000 */
[----:B------:R4:W5:Y:S02]  /*2c90*/  LDG.E.U8 R4, desc[UR22][R16.64] ;  /* 0x0000001610047981 */ /* 0x000964000c1e1100 */
.L_x_41:
[----:B------:R-:W-:Y:S05]  /*2ca0*/  BSYNC B1 ;  /* 0x0000000000017941 */ /* 0x000fea0003800000 */
.L_x_40:
[----:B-----5:R-:W-:Y:S01]  /*2cb0*/  LOP3.LUT R4, R4, 0xff, RZ, 0xc0, !PT ;  /* 0x000000ff04047812 */ /* 0x020fe200078ec0ff */
[----:B------:R-:W-:Y:S01]  /*2cc0*/  BSSY B1, `(.L_x_42) ;  /* 0x000000b000017945 */ /* 0x000fe20003800000 */
[----:B------:R-:W-:Y:S02]  /*2cd0*/  ISETP.LT.OR P1, PT, R24, 0x9, !P1 ;  /* 0x000000091800780c */ /* 0x000fe40004f21670 */
[----:B------:R-:W-:-:S05]  /*2ce0*/  F2FP.F16.E5M2.UNPACK_B R4, R4 ;  /* 0x00000004ff04723e */ /* 0x000fca00020004ff */
[----:B------:R-:W-:-:S05]  /*2cf0*/  HADD2.F32 R4, -RZ, R4.H0_H0 ;  /* 0x20000004ff047230 */ /* 0x000fca0000004100 */
[----:B------:R-:W-:-:S04]  /*2d00*/  FMUL R4, R4, R7 ;  /* 0x0000000704047220 */ /* 0x000fc80000400000 */
[----:B------:R-:W-:-:S05]  /*2d10*/  FFMA R4, R81, R6, R4 ;  /* 0x0000000651047223 */ /* 0x000fca0000000004 */
[----:B--2---:R-:W-:Y:S02]  /*2d20*/  F2FP.SATFINITE.E5M2.F32.PACK_AB_MERGE_C R27, RZ, R4, RZ ;  /* 0x00000004ff1b723e */ /* 0x004fe400048060ff */
[----:B------:R-:W-:-:S03]  /*2d30*/  PRMT R4, RZ, 0x7610, R4 ;  /* 0x00007610ff047816 */ /* 0x000fc60000000004 */
[----:B------:R2:W-:Y:S01]  /*2d40*/  @!P0 STG.E.U8 desc[UR22][R10.64], R27 ;  /* 0x0000001b0a008986 */ /* 0x0005e2000c101116 */
[----:B------:R-:W-:Y:S05]  /*2d50*/  @P1 BRA `(.L_x_43) ;  /* 0x0000000000041947 */ /* 0x000fea0003800000 */
[----:B------:R0:W5:Y:S02]  /*2d60*/  LDG.E.U8 R4, desc[UR22][R16.64+0x1] ;  /* 0x0000011610047981 */ /* 0x000164000c1e1100 */
.L_x_43:
[----:B------:R-:W-:Y:S05]  /*2d70*/  BSYNC B1 ;  /* 0x0000000000017941 */ /* 0x000fea0003800000 */
.L_x_42:
[----:B-----5:R-:W-:Y:S01]  /*2d80*/  LOP3.LUT R4, R4, 0xff, RZ, 0xc0, !PT ;  /* 0x000000ff04047812 */ /* 0x020fe200078ec0ff */
[----:B------:R-:W-:Y:S01]  /*2d90*/  BSSY B1, `(.L_x_44) ;  /* 0x000000c000017945 */ /* 0x000fe20003800000 */
[----:B------:R-:W-:Y:S02]  /*2da0*/  ISETP.GE.AND P0, PT, R25, 0x9, PT ;  /* 0x000000091900780c */ /* 0x000fe40003f06270 */
[----:B------:R-:W-:Y:S02]  /*2db0*/  F2FP.F16.E5M2.UNPACK_B R4, R4 ;  /* 0x00000004ff04723e */ /* 0x000fe400020004ff */
[----:B------:R-:W-:-:S03]  /*2dc0*/  ISETP.LT.OR P2, PT, R24, 0x1, !P0 ;  /* 0x000000011800780c */ /* 0x000fc60004741670 */
[----:B------:R-:W-:-:S05]  /*2dd0*/  HADD2.F32 R4, -RZ, R4.H0_H0 ;  /* 0x20000004ff047230 */ /* 0x000fca0000004100 */
[----:B--2---:R-:W-:Y:S01]  /*2de0*/  FMUL R27, R4, R7 ;  /* 0x00000007041b7220 */ /* 0x004fe20000400000 */
[----:B------:R-:W-:-:S03]  /*2df0*/  PRMT R4, RZ, 0x7610, R4 ;  /* 0x00007610ff047816 */ /* 0x000fc60000000004 */
[----:B------:R-:W-:-:S05]  /*2e00*/  FFMA R27, R80, R6, R27 ;  /* 0x00000006501b7223 */ /* 0x000fca000000001b */
[----:B------:R-:W-:-:S05]  /*2e10*/  F2FP.SATFINITE.E5M2.F32.PACK_AB_MERGE_C R27, RZ, R27, RZ ;  /* 0x0000001bff1b723e */ /* 0x000fca00048060ff */
[----:B------:R2:W-:Y:S01]  /*2e20*/  @!P1 STG.E.U8 desc[UR22][R10.64+0x1], R27 ;  /* 0x0000011b0a009986 */ /* 0x0005e2000c101116 */
[----:B------:R-:W-:Y:S05]  /*2e30*/  @P2 BRA `(.L_x_45) ;  /* 0x0000000000042947 */ /* 0x000fea0003800000 */
[----:B------:R0:W5:Y:S02]  /*2e40*/  LDG.E.U8 R4, desc[UR22][R12.64+0x8] ;  /* 0x000008160c047981 */ /* 0x000164000c1e1100 */
.L_x_45:
[----:B------:R-:W-:Y:S05]  /*2e50*/  BSYNC B1 ;  /* 0x0000000000017941 */ /* 0x000fea0003800000 */
.L_x_44:
        /* <DEDUP_REMOVED lines=13> */
.L_x_47:
[----:B------:R-:W-:Y:S05]  /*2f30*/  BSYNC B1 ;  /* 0x0000000000017941 */ /* 0x000fea0003800000 */
.L_x_46:
[----:B-----5:R-:W-:Y:S01]  /*2f40*/  LOP3.LUT R4, R4, 0xff, RZ, 0xc0, !PT ;  /* 0x000000ff04047812 */ /* 0x020fe200078ec0ff */
[----:B------:R-:W-:Y:S01]  /*2f50*/  BSSY B1, `(.L_x_48) ;  /* 0x000000b000017945 */ /* 0x000fe20003800000 */
[----:B------:R-:W-:Y:S02]  /*2f60*/  ISETP.LT.OR P0, PT, R24, 0x9, !P0 ;  /* 0x000000091800780c */ /* 0x000fe40004701670 */
[----:B------:R-:W-:-:S05]  /*2f70*/  F2FP.F16.E5M2.UNPACK_B R4, R4 ;  /* 0x00000004ff04723e */ /* 0x000fca00020004ff */
        /* <DEDUP_REMOVED lines=8> */
.L_x_49:
[----:B------:R-:W-:Y:S05]  /*3000*/  BSYNC B1 ;  /* 0x0000000000017941 */ /* 0x000fea0003800000 */
.L_x_48:
        /* <DEDUP_REMOVED lines=12> */
.L_x_51:
[----:B------:R-:W-:Y:S05]  /*30d0*/  BSYNC B1 ;  /* 0x0000000000017941 */ /* 0x000fea0003800000 */
.L_x_50:
        /* <DEDUP_REMOVED lines=13> */
.L_x_53:
[----:B------:R-:W-:Y:S05]  /*31b0*/  BSYNC B1 ;  /* 0x0000000000017941 */ /* 0x000fea0003800000 */
.L_x_52:
        /* <DEDUP_REMOVED lines=13> */
.L_x_55:
[----:B------:R-:W-:Y:S05]  /*3290*/  BSYNC B1 ;  /* 0x0000000000017941 */ /* 0x000fea0003800000 */
.L_x_54:
        /* <DEDUP_REMOVED lines=12> */
.L_x_57:
[----:B------:R-:W-:Y:S05]  /*3360*/  BSYNC B1 ;  /* 0x0000000000017941 */ /* 0x000fea0003800000 */
.L_x_56:
        /* <DEDUP_REMOVED lines=12> */
.L_x_59:
[----:B------:R-:W-:Y:S05]  /*3430*/  BSYNC B1 ;  /* 0x0000000000017941 */ /* 0x000fea0003800000 */
.L_x_58:
        /* <DEDUP_REMOVED lines=13> */
.L_x_61:
[----:B------:R-:W-:Y:S05]  /*3510*/  BSYNC B1 ;  /* 0x0000000000017941 */ /* 0x000fea0003800000 */
.L_x_60:
        /* <DEDUP_REMOVED lines=13> */
.L_x_63:
[----:B------:R-:W-:Y:S05]  /*35f0*/  BSYNC B1 ;  /* 0x0000000000017941 */ /* 0x000fea0003800000 */
.L_x_62:
        /* <DEDUP_REMOVED lines=12> */
.L_x_65:
[----:B------:R-:W-:Y:S05]  /*36c0*/  BSYNC B1 ;  /* 0x0000000000017941 */ /* 0x000fea0003800000 */
.L_x_64:
        /* <DEDUP_REMOVED lines=12> */
.L_x_67:
[----:B------:R-:W-:Y:S05]  /*3790*/  BSYNC B1 ;  /* 0x0000000000017941 */ /* 0x000fea0003800000 */
.L_x_66:
        /* <DEDUP_REMOVED lines=13> */
.L_x_69:
[----:B------:R-:W-:Y:S05]  /*3870*/  BSYNC B1 ;  /* 0x0000000000017941 */ /* 0x000fea0003800000 */
.L_x_68:
        /* <DEDUP_REMOVED lines=13> */
.L_x_71:
[----:B------:R-:W-:Y:S05]  /*3950*/  BSYNC B1 ;  /* 0x0000000000017941 */ /* 0x000fea0003800000 */
.L_x_70:
        /* <DEDUP_REMOVED lines=12> */
.L_x_73:
[----:B------:R-:W-:Y:S05]  /*3a20*/  BSYNC B1 ;  /* 0x0000000000017941 */ /* 0x000fea0003800000 */
.L_x_72:
        /* <DEDUP_REMOVED lines=12> */
.L_x_75:
[----:B------:R-:W-:Y:S05]  /*3af0*/  BSYNC B1 ;  /* 0x0000000000017941 */ /* 0x000fea0003800000 */
.L_x_74:
        /* <DEDUP_REMOVED lines=13> */
.L_x_77:
[----:B------:R-:W-:Y:S05]  /*3bd0*/  BSYNC B1 ;  /* 0x0000000000017941 */ /* 0x000fea0003800000 */
.L_x_76:
        /* <DEDUP_REMOVED lines=13> */
.L_x_79:
[----:B------:R-:W-:Y:S05]  /*3cb0*/  BSYNC B1 ;  /* 0x0000000000017941 */ /* 0x000fea0003800000 */
.L_x_78:
        /* <DEDUP_REMOVED lines=12> */
.L_x_81:
[----:B------:R-:W-:Y:S05]  /*3d80*/  BSYNC B1 ;  /* 0x0000000000017941 */ /* 0x000fea0003800000 */
.L_x_80:
        /* <DEDUP_REMOVED lines=12> */
.L_x_83:
[----:B------:R-:W-:Y:S05]  /*3e50*/  BSYNC B1 ;  /* 0x0000000000017941 */ /* 0x000fea0003800000 */
.L_x_82:
        /* <DEDUP_REMOVED lines=13> */
.L_x_85:
[----:B------:R-:W-:Y:S05]  /*3f30*/  BSYNC B1 ;  /* 0x0000000000017941 */ /* 0x000fea0003800000 */
.L_x_84:
        /* <DEDUP_REMOVED lines=13> */
.L_x_87:
[----:B------:R-:W-:Y:S05]  /*4010*/  BSYNC B1 ;  /* 0x0000000000017941 */ /* 0x000fea0003800000 */
.L_x_86:
        /* <DEDUP_REMOVED lines=12> */
.L_x_89:
[----:B------:R-:W-:Y:S05]  /*40e0*/  BSYNC B1 ;  /* 0x0000000000017941 */ /* 0x000fea0003800000 */
.L_x_88:
        /* <DEDUP_REMOVED lines=12> */
.L_x_91:
[----:B------:R-:W-:Y:S05]  /*41b0*/  BSYNC B1 ;  /* 0x0000000000017941 */ /* 0x000fea0003800000 */
.L_x_90:
        /* <DEDUP_REMOVED lines=13> */
.L_x_93:
[----:B------:R-:W-:Y:S05]  /*4290*/  BSYNC B1 ;  /* 0x0000000000017941 */ /* 0x000fea0003800000 */
.L_x_92:
        /* <DEDUP_REMOVED lines=13> */
.L_x_95:
[----:B------:R-:W-:Y:S05]  /*4370*/  BSYNC B1 ;  /* 0x0000000000017941 */ /* 0x000fea0003800000 */
.L_x_94:
[----:B-----5:R-:W-:Y:S01]  /*4380*/  LOP3.LUT R4, R4, 0xff, RZ, 0xc0, !PT ;  /* 0x000000ff04047812 */ /* 0x020fe200078ec0ff */
[----:B------:R-:W-:Y:S01]  /*4390*/  BSSY B1, `(.L_x_96) ;  /* 0x000000b000017945 */ /* 0x000fe20003800000 */
[----:B------:R-:W-:Y:S02]  /*43a0*/  ISETP.LT.OR P0, PT, R24, 0x9, !P0 ;  /* 0x000000091800780c */ /* 0x000fe40004701670 */
[----:B------:R-:W-:-:S05]  /*43b0*/  F2FP.F16.E5M2.UNPACK_B R4, R4 ;  /* 0x00000004ff04723e */ /* 0x000fca00020004ff */
[----:B------:R-:W-:-:S05]  /*43c0*/  HADD2.F32 R4, -RZ, R4.H0_H0 ;  /* 0x20000004ff047230 */ /* 0x000fca0000004100 */
[----:B01-3--:R-:W-:Y:S01]  /*43d0*/  FMUL R13, R4, R7 ;  /* 0x00000007040d7220 */ /* 0x00bfe20000400000 */
[----:B------:R-:W-:-:S03]  /*43e0*/  PRMT R4, RZ, 0x7610, R4 ;  /* 0x00007610ff047816 */ /* 0x000fc60000000004 */
[----:B------:R-:W-:-:S05]  /*43f0*/  FFMA R13, R22, R6, R13 ;  /* 0x00000006160d7223 */ /* 0x000fca000000000d */
[----:B------:R-:W-:-:S05]  /*4400*/  F2FP.SATFINITE.E5M2.F32.PACK_AB_MERGE_C R13, RZ, R13, RZ ;  /* 0x0000000dff0d723e */ /* 0x000fca00048060ff */
[----:B------:R0:W-:Y:S01]  /*4410*/  @!P3 STG.E.U8 desc[UR22][R2.64+0x39], R13 ;  /* 0x0000390d0200b986 */ /* 0x0001e2000c101116 */
[----:B------:R-:W-:Y:S05]  /*4420*/  @P0 BRA `(.L_x_97) ;  /* 0x0000000000040947 */ /* 0x000fea0003800000 */
[----:B------:R1:W5:Y:S02]  /*4430*/  LDG.E.U8 R4, desc[UR22][R16.64+0x38] ;  /* 0x0000381610047981 */ /* 0x000364000c1e1100 */
.L_x_97:
[----:B------:R-:W-:Y:S05]  /*4440*/  BSYNC B1 ;  /* 0x0000000000017941 */ /* 0x000fea0003800000 */
.L_x_96:
[----:B-----5:R-:W-:Y:S01]  /*4450*/  LOP3.LUT R4, R4, 0xff, RZ, 0xc0, !PT ;  /* 0x000000ff04047812 */ /* 0x020fe200078ec0ff */
[----:B------:R-:W-:Y:S01]  /*4460*/  BSSY B1, `(.L_x_98) ;  /* 0x000000b000017945 */ /* 0x000fe20003800000 */
[----:B------:R-:W-:Y:S02]  /*4470*/  ISETP.LT.OR P1, PT, R24, 0x9, !P1 ;  /* 0x000000091800780c */ /* 0x000fe40004f21670 */
[----:B------:R-:W-:Y:S02]  /*4480*/  F2FP.F16.E5M2.UNPACK_B R4, R4 ;  /* 0x00000004ff04723e */ /* 0x000fe400020004ff */
[----:B0-----:R-:W-:-:S03]  /*4490*/  PRMT R2, RZ, 0x7610, R2 ;  /* 0x00007610ff027816 */ /* 0x001fc60000000002 */
[----:B------:R-:W-:-:S05]  /*44a0*/  HADD2.F32 R4, -RZ, R4.H0_H0 ;  /* 0x20000004ff047230 */ /* 0x000fca0000004100 */
[----:B------:R-:W-:-:S04]  /*44b0*/  FMUL R4, R4, R7 ;  /* 0x0000000704047220 */ /* 0x000fc80000400000 */
[----:B------:R-:W-:-:S05]  /*44c0*/  FFMA R4, R21, R6, R4 ;  /* 0x0000000615047223 */ /* 0x000fca0000000004 */
[----:B------:R-:W-:-:S05]  /*44d0*/  F2FP.SATFINITE.E5M2.F32.PACK_AB_MERGE_C R3, RZ, R4, RZ ;  /* 0x00000004ff03723e */ /* 0x000fca00048060ff */
[----:B------:R0:W-:Y:S01]  /*44e0*/  @!P0 STG.E.U8 desc[UR22][R10.64+0x38], R3 ;  /* 0x000038030a008986 */ /* 0x0001e2000c101116 */
[----:B------:R-:W-:Y:S05]  /*44f0*/  @P1 BRA `(.L_x_99) ;  /* 0x0000000000041947 */ /* 0x000fea0003800000 */
[----:B------:R3:W5:Y:S02]  /*4500*/  LDG.E.U8 R2, desc[UR22][R16.64+0x39] ;  /* 0x0000391610027981 */ /* 0x000764000c1e1100 */
.L_x_99:
[----:B------:R-:W-:Y:S05]  /*4510*/  BSYNC B1 ;  /* 0x0000000000017941 */ /* 0x000fea0003800000 */
.L_x_98:
[----:B------:R-:W-:Y:S05]  /*4520*/  @P1 BRA `(.L_x_100) ;  /* 0x0000000800601947 */ /* 0x000fea0003800000 */
[----:B-----5:R-:W-:-:S04]  /*4530*/  LOP3.LUT R2, R2, 0xff, RZ, 0xc0, !PT ;  /* 0x000000ff02027812 */ /* 0x020fc800078ec0ff */
[----:B------:R-:W-:-:S05]  /*4540*/  F2FP.F16.E5M2.UNPACK_B R2, R2 ;  /* 0x00000002ff02723e */ /* 0x000fca00020004ff */
[----:B------:R-:W-:-:S05]  /*4550*/  HADD2.F32 R2, -RZ, R2.H0_H0 ;  /* 0x20000002ff027230 */ /* 0x000fca0000004100 */
[----:B0-----:R-:W-:-:S04]  /*4560*/  FMUL R3, R2, R7 ;  /* 0x0000000702037220 */ /* 0x001fc80000400000 */
[----:B------:R-:W-:-:S05]  /*4570*/  FFMA R3, R20, R6, R3 ;  /* 0x0000000614037223 */ /* 0x000fca0000000003 */
[----:B------:R-:W-:-:S05]  /*4580*/  F2FP.SATFINITE.E5M2.F32.PACK_AB_MERGE_C R3, RZ, R3, RZ ;  /* 0x00000003ff03723e */ /* 0x000fca00048060ff */
[----:B------:R0:W-:Y:S01]  /*4590*/  STG.E.U8 desc[UR22][R10.64+0x39], R3 ;  /* 0x000039030a007986 */ /* 0x0001e2000c101116 */
[----:B------:R-:W-:Y:S05]  /*45a0*/  BRA `(.L_x_100) ;  /* 0x0000000800407947 */ /* 0x000fea0003800000 */
.L_x_35:
[----:B------:R-:W-:Y:S01]  /*45b0*/  ISETP.GE.AND P0, PT, R25, 0x1, PT ;  /* 0x000000011900780c */ /* 0x000fe20003f06270 */
[-C--:B------:R-:W-:Y:S01]  /*45c0*/  FMUL R83, R83, R6.reuse ;  /* 0x0000000653537220 */ /* 0x080fe20000400000 */
[----:B------:R-:W-:Y:S01]  /*45d0*/  ISETP.GE.AND P1, PT, R25, 0x2, PT ;  /* 0x000000021900780c */ /* 0x000fe20003f26270 */
[-C--:B------:R-:W-:Y:S01]  /*45e0*/  FMUL R82, R82, R6.reuse ;  /* 0x0000000652527220 */ /* 0x080fe20000400000 */
[C---:B------:R-:W-:Y:S01]  /*45f0*/  ISETP.LT.OR P2, PT, R24.reuse, 0x1, !P0 ;  /* 0x000000011800780c */ /* 0x040fe20004741670 */
[-C--:B------:R-:W-:Y:S01]  /*4600*/  FMUL R81, R81, R6.reuse ;  /* 0x0000000651517220 */ /* 0x080fe20000400000 */
[----:B------:R-:W-:Y:S01]  /*4610*/  ISETP.LT.OR P3, PT, R24, 0x1, !P1 ;  /* 0x000000011800780c */ /* 0x000fe20004f61670 */
[-C--:B------:R-:W-:Y:S01]  /*4620*/  FMUL R80, R80, R6.reuse ;  /* 0x0000000650507220 */ /* 0x080fe20000400000 */
[----:B------:R-:W-:Y:S01]  /*4630*/  ISETP.LT.OR P0, PT, R24, 0x9, !P0 ;  /* 0x000000091800780c */ /* 0x000fe20004701670 */
[-C--:B------:R-:W-:Y:S01]  /*4640*/  FMUL R79, R79, R6.reuse ;  /* 0x000000064f4f7220 */ /* 0x080fe20000400000 */
[----:B------:R-:W-:Y:S01]  /*4650*/  F2FP.SATFINITE.E5M2.F32.PACK_AB_MERGE_C R83, RZ, R83, RZ ;  /* 0x00000053ff53723e */ /* 0x000fe200048060ff */
[----:B------:R-:W-:Y:S01]  /*4660*/  FMUL R78, R78, R6 ;  /* 0x000000064e4e7220 */ /* 0x000fe20000400000 */
[----:B------:R-:W-:Y:S01]  /*4670*/  F2FP.SATFINITE.E5M2.F32.PACK_AB_MERGE_C R13, RZ, R82, RZ ;  /* 0x00000052ff0d723e */ /* 0x000fe200048060ff */
[-C--:B------:R-:W-:Y:S01]  /*4680*/  FMUL R76, R76, R6.reuse ;  /* 0x000000064c4c7220 */ /* 0x080fe20000400000 */
[----:B------:R-:W-:Y:S01]  /*4690*/  F2FP.SATFINITE.E5M2.F32.PACK_AB_MERGE_C R81, RZ, R81, RZ ;  /* 0x00000051ff51723e */ /* 0x000fe200048060ff */
[-C--:B------:R-:W-:Y:S01]  /*46a0*/  FMUL R77, R77, R6.reuse ;  /* 0x000000064d4d7220 */ /* 0x080fe20000400000 */
[----:B------:R-:W-:Y:S01]  /*46b0*/  F2FP.SATFINITE.E5M2.F32.PACK_AB_MERGE_C R79, RZ, R79, RZ ;  /* 0x0000004fff4f723e */ /* 0x000fe200048060ff */
[----:B------:R-:W-:Y:S01]  /*46c0*/  @!P2 STG.E.U8 desc[UR22][R2.64], R83 ;  /* 0x000000530200a986 */ /* 0x000fe2000c101116 */
[C---:B------:R-:W-:Y:S01]  /*46d0*/  ISETP.GE.AND P2, PT, R25.reuse, 0x9, PT ;  /* 0x000000091900780c */ /* 0x040fe20003f46270 */
[----:B------:R-:W-:Y:S01]  /*46e0*/  FMUL R74, R74, R6 ;  /* 0x000000064a4a7220 */ /* 0x000fe20000400000 */
[----:B------:R-:W-:Y:S01]  /*46f0*/  F2FP.SATFINITE.E5M2.F32.PACK_AB_MERGE_C R17, RZ, R78, RZ ;  /* 0x0000004eff11723e */ /* 0x000fe200048060ff */
[----:B------:R1:W-:Y:S01]  /*4700*/  @!P3 STG.E.U8 desc[UR22][R2.64+0x1], R13 ;  /* 0x0000010d0200b986 */ /* 0x0003e2000c101116 */
[----:B------:R-:W-:Y:S01]  /*4710*/  ISETP.GE.AND P3, PT, R25, 0xa, PT ;  /* 0x0000000a1900780c */ /* 0x000fe20003f66270 */
[-C--:B------:R-:W-:Y:S01]  /*4720*/  FMUL R75, R75, R6.reuse ;  /* 0x000000064b4b7220 */ /* 0x080fe20000400000 */
[C---:B------:R-:W-:Y:S01]  /*4730*/  ISETP.LT.OR P4, PT, R24.reuse, 0x1, !P2 ;  /* 0x000000011800780c */ /* 0x040fe20005781670 */
[----:B------:R-:W-:Y:S01]  /*4740*/  @!P0 STG.E.U8 desc[UR22][R10.64], R81 ;  /* 0x000000510a008986 */ /* 0x000fe2000c101116 */
[C---:B------:R-:W-:Y:S01]  /*4750*/  ISETP.LT.OR P0, PT, R24.reuse, 0x9, !P1 ;  /* 0x000000091800780c */ /* 0x040fe20004f01670 */
[-C--:B------:R-:W-:Y:S01]  /*4760*/  FMUL R73, R73, R6.reuse ;  /* 0x0000000649497220 */ /* 0x080fe20000400000 */
[----:B------:R-:W-:Y:S01]  /*4770*/  ISETP.LT.OR P5, PT, R24, 0x1, !P3 ;  /* 0x000000011800780c */ /* 0x000fe20005fa1670 */
[-C--:B------:R-:W-:Y:S01]  /*4780*/  FMUL R72, R72, R6.reuse ;  /* 0x0000000648487220 */ /* 0x080fe20000400000 */
[C---:B------:R-:W-:Y:S01]  /*4790*/  ISETP.LT.OR P1, PT, R24.reuse, 0x9, !P2 ;  /* 0x000000091800780c */ /* 0x040fe20005721670 */
[-C--:B------:R-:W-:Y:S01]  /*47a0*/  FMUL R71, R71, R6.reuse ;  /* 0x0000000647477220 */ /* 0x080fe20000400000 */
[----:B------:R-:W-:Y:S01]  /*47b0*/  ISETP.LT.OR P2, PT, R24, 0x9, !P3 ;  /* 0x000000091800780c */ /* 0x000fe20005f41670 */
[----:B------:R-:W-:Y:S01]  /*47c0*/  FMUL R70, R70, R6 ;  /* 0x0000000646467220 */ /* 0x000fe20000400000 */
[----:B-1----:R-:W-:Y:S01]  /*47d0*/  F2FP.SATFINITE.E5M2.F32.PACK_AB_MERGE_C R13, RZ, R80, RZ ;  /* 0x00000050ff0d723e */ /* 0x002fe200048060ff */
[----:B------:R-:W-:Y:S01]  /*47e0*/  FMUL R69, R69, R6 ;  /* 0x0000000645457220 */ /* 0x000fe20000400000 */
[----:B------:R-:W-:Y:S01]  /*47f0*/  F2FP.SATFINITE.E5M2.F32.PACK_AB_MERGE_C R27, RZ, R76, RZ ;  /* 0x0000004cff1b723e */ /* 0x000fe200048060ff */
[-C--:B------:R-:W-:Y:S01]  /*4800*/  FMUL R68, R68, R6.reuse ;  /* 0x0000000644447220 */ /* 0x080fe20000400000 */
[----:B------:R-:W-:Y:S01]  /*4810*/  F2FP.SATFINITE.E5M2.F32.PACK_AB_MERGE_C R77, RZ, R77, RZ ;  /* 0x0000004dff4d723e */ /* 0x000fe200048060ff */
[----:B------:R1:W-:Y:S01]  /*4820*/  @!P0 STG.E.U8 desc[UR22][R10.64+0x1], R13 ;  /* 0x0000010d0a008986 */ /* 0x0003e2000c101116 */
[----:B------:R-:W-:Y:S01]  /*4830*/  ISETP.GE.AND P0, PT, R25, 0x19, PT ;  /* 0x000000191900780c */ /* 0x000fe20003f06270 */
[-C--:B------:R-:W-:Y:S01]  /*4840*/  FMUL R67, R67, R6.reuse ;  /* 0x0000000643437220 */ /* 0x080fe20000400000 */
[----:B------:R-:W-:Y:S01]  /*4850*/  F2FP.SATFINITE.E5M2.F32.PACK_AB_MERGE_C R75, RZ, R75, RZ ;  /* 0x0000004bff4b723e */ /* 0x000fe200048060ff */
[----:B------:R-:W-:Y:S01]  /*4860*/  @!P4 STG.E.U8 desc[UR22][R2.64+0x8], R79 ;  /* 0x0000084f0200c986 */ /* 0x000fe2000c101116 */
[----:B------:R-:W-:Y:S01]  /*4870*/  F2FP.SATFINITE.E5M2.F32.PACK_AB_MERGE_C R73, RZ, R73, RZ ;  /* 0x00000049ff49723e */ /* 0x000fe200048060ff */
[-C--:B------:R-:W-:Y:S01]  /*4880*/  FMUL R66, R66, R6.reuse ;  /* 0x0000000642427220 */ /* 0x080fe20000400000 */
[----:B------:R-:W-:Y:S01]  /*4890*/  F2FP.SATFINITE.E5M2.F32.PACK_AB_MERGE_C R71, RZ, R71, RZ ;  /* 0x00000047ff47723e */ /* 0x000fe200048060ff */
[----:B------:R2:W-:Y:S01]  /*48a0*/  @!P5 STG.E.U8 desc[UR22][R2.64+0x9], R17 ;  /* 0x000009110200d986 */ /* 0x0005e2000c101116 */
[----:B------:R-:W-:Y:S01]  /*48b0*/  ISETP.LT.OR P5, PT, R24, 0x1, !P0 ;  /* 0x000000011800780c */ /* 0x000fe200047a1670 */
[-C--:B------:R-:W-:Y:S01]  /*48c0*/  FMUL R64, R64, R6.reuse ;  /* 0x0000000640407220 */ /* 0x080fe20000400000 */
[C---:B------:R-:W-:Y:S01]  /*48d0*/  ISETP.LT.OR P0, PT, R24.reuse, 0x9, !P0 ;  /* 0x000000091800780c */ /* 0x040fe20004701670 */
[----:B------:R3:W-:Y:S01]  /*48e0*/  @!P2 STG.E.U8 desc[UR22][R10.64+0x9], R27 ;  /* 0x0000091b0a00a986 */ /* 0x0007e2000c101116 */
[----:B------:R-:W-:Y:S01]  /*48f0*/  ISETP.GE.AND P2, PT, R25, 0x12, PT ;  /* 0x000000121900780c */ /* 0x000fe20003f46270 */
[----:B------:R-:W-:Y:S01]  /*4900*/  FMUL R65, R65, R6 ;  /* 0x0000000641417220 */ /* 0x000fe20000400000 */
[----:B-1----:R-:W-:Y:S01]  /*4910*/  F2FP.SATFINITE.E5M2.F32.PACK_AB_MERGE_C R13, RZ, R74, RZ ;  /* 0x0000004aff0d723e */ /* 0x002fe200048060ff */
[----:B------:R-:W-:Y:S01]  /*4920*/  @!P1 STG.E.U8 desc[UR22][R10.64+0x8], R77 ;  /* 0x0000084d0a009986 */ /* 0x000fe2000c101116 */
[----:B------:R-:W-:Y:S01]  /*4930*/  ISETP.GE.AND P1, PT, R25, 0x11, PT ;  /* 0x000000111900780c */ /* 0x000fe20003f26270 */
[-C--:B------:R-:W-:Y:S01]  /*4940*/  FMUL R63, R63, R6.reuse ;  /* 0x000000063f3f7220 */ /* 0x080fe20000400000 */
[----:B------:R-:W-:Y:S01]  /*4950*/  ISETP.LT.OR P3, PT, R24, 0x1, !P2 ;  /* 0x000000011800780c */ /* 0x000fe20005761670 */
[-C--:B------:R-:W-:Y:S01]  /*4960*/  FMUL R62, R62, R6.reuse ;  /* 0x000000063e3e7220 */ /* 0x080fe20000400000 */
[C---:B------:R-:W-:Y:S01]  /*4970*/  ISETP.LT.OR P4, PT, R24.reuse, 0x1, !P1 ;  /* 0x000000011800780c */ /* 0x040fe20004f81670 */
[-C--:B------:R-:W-:Y:S01]  /*4980*/  FMUL R61, R61, R6.reuse ;  /* 0x000000063d3d7220 */ /* 0x080fe20000400000 */
[----:B------:R-:W-:Y:S01]  /*4990*/  ISETP.LT.OR P1, PT, R24, 0x9, !P1 ;  /* 0x000000091800780c */ /* 0x000fe20004f21670 */
[-C--:B------:R-:W-:Y:S01]  /*49a0*/  FMUL R60, R60, R6.reuse ;  /* 0x000000063c3c7220 */ /* 0x080fe20000400000 */
[----:B------:R-:W-:Y:S01]  /*49b0*/  ISETP.LT.OR P2, PT, R24, 0x9, !P2 ;  /* 0x000000091800780c */ /* 0x000fe20005741670 */
[----:B------:R-:W-:Y:S01]  /*49c0*/  FMUL R59, R59, R6 ;  /* 0x000000063b3b7220 */ /* 0x000fe20000400000 */
[----:B--2---:R-:W-:Y:S01]  /*49d0*/  F2FP.SATFINITE.E5M2.F32.PACK_AB_MERGE_C R17, RZ, R72, RZ ;  /* 0x00000048ff11723e */ /* 0x004fe200048060ff */
[-C--:B------:R-:W-:Y:S01]  /*49e0*/  FMUL R58, R58, R6.reuse ;  /* 0x000000063a3a7220 */ /* 0x080fe20000400000 */
[----:B------:R-:W-:Y:S01]  /*49f0*/  F2FP.SATFINITE.E5M2.F32.PACK_AB_MERGE_C R69, RZ, R69, RZ ;  /* 0x00000045ff45723e */ /* 0x000fe200048060ff */
[-C--:B------:R-:W-:Y:S01]  /*4a00*/  FMUL R57, R57, R6.reuse ;  /* 0x0000000639397220 */ /* 0x080fe20000400000 */
[----:B------:R-:W-:Y:S01]  /*4a10*/  F2FP.SATFINITE.E5M2.F32.PACK_AB_MERGE_C R67, RZ, R67, RZ ;  /* 0x00000043ff43723e */ /* 0x000fe200048060ff */
[----:B------:R1:W-:Y:S01]  /*4a20*/  @!P3 STG.E.U8 desc[UR22][R2.64+0x11], R13 ;  /* 0x0000110d0200b986 */ /* 0x0003e2000c101116 */
[----:B------:R-:W-:Y:S01]  /*4a30*/  ISETP.GE.AND P3, PT, R25, 0x1a, PT ;  /* 0x0000001a1900780c */ /* 0x000fe20003f66270 */
[----:B------:R-:W-:Y:S01]  /*4a40*/  FMUL R56, R56, R6 ;  /* 0x0000000638387220 */ /* 0x000fe20000400000 */
[----:B---3--:R-:W-:Y:S01]  /*4a50*/  F2FP.SATFINITE.E5M2.F32.PACK_AB_MERGE_C R27, RZ, R66, RZ ;  /* 0x00000042ff1b723e */ /* 0x008fe200048060ff */
[----:B------:R-:W-:Y:S01]  /*4a60*/  @!P4 STG.E.U8 desc[UR22][R2.64+0x10], R75 ;  /* 0x0000104b0200c986 */ /* 0x000fe2000c101116 */
[C---:B------:R-:W-:Y:S01]  /*4a70*/  ISETP.LT.OR P4, PT, R24.reuse, 0x1, !P3 ;  /* 0x000000011800780c */ /* 0x040fe20005f81670 */
[-C--:B------:R-:W-:Y:S01]  /*4a80*/  FMUL R23, R23, R6.reuse ;  /* 0x0000000617177220 */ /* 0x080fe20000400000 */
[----:B------:R-:W-:Y:S01]  /*4a90*/  ISETP.LT.OR P3, PT, R24, 0x9, !P3 ;  /* 0x000000091800780c */ /* 0x000fe20005f61670 */
[----:B------:R-:W-:Y:S01]  /*4aa0*/  @!P1 STG.E.U8 desc[UR22][R10.64+0x10], R73 ;  /* 0x000010490a009986 */ /* 0x000fe2000c101116 */
[C---:B------:R-:W-:Y:S01]  /*4ab0*/  ISETP.GE.AND P1, PT, R25.reuse, 0x22, PT ;  /* 0x000000221900780c */ /* 0x040fe20003f26270 */
[-C--:B------:R-:W-:Y:S01]  /*4ac0*/  FMUL R22, R22, R6.reuse ;  /* 0x0000000616167220 */ /* 0x080fe20000400000 */
[----:B------:R-:W-:Y:S01]  /*4ad0*/  F2FP.SATFINITE.E5M2.F32.PACK_AB_MERGE_C R65, RZ, R65, RZ ;  /* 0x00000041ff41723e */ /* 0x000fe200048060ff */
[----:B------:R2:W-:Y:S01]  /*4ae0*/  @!P2 STG.E.U8 desc[UR22][R10.64+0x11], R17 ;  /* 0x000011110a00a986 */ /* 0x0005e2000c101116 */
[----:B------:R-:W-:Y:S01]  /*4af0*/  ISETP.GE.AND P2, PT, R25, 0x21, PT ;  /* 0x000000211900780c */ /* 0x000fe20003f46270 */
[----:B------:R-:W-:Y:S01]  /*4b00*/  FMUL R21, R21, R6 ;  /* 0x0000000615157220 */ /* 0x000fe20000400000 */
[----:B-1----:R-:W-:Y:S01]  /*4b10*/  F2FP.SATFINITE.E5M2.F32.PACK_AB_MERGE_C R13, RZ, R70, RZ ;  /* 0x00000046ff0d723e */ /* 0x002fe200048060ff */
[----:B------:R-:W-:Y:S01]  /*4b20*/  @!P5 STG.E.U8 desc[UR22][R2.64+0x18], R71 ;  /* 0x000018470200d986 */ /* 0x000fe2000c101116 */
[----:B------:R-:W-:Y:S01]  /*4b30*/  ISETP.LT.OR P6, PT, R24, 0x1, !P2 ;  /* 0x000000011800780c */ /* 0x000fe200057c1670 */
[----:B------:R-:W-:Y:S01]  /*4b40*/  FMUL R20, R20, R6 ;  /* 0x0000000614147220 */ /* 0x000fe20000400000 */
[C---:B------:R-:W-:Y:S01]  /*4b50*/  ISETP.LT.OR P5, PT, R24.reuse, 0x1, !P1 ;  /* 0x000000011800780c */ /* 0x040fe20004fa1670 */
[----:B------:R1:W-:Y:S01]  /*4b60*/  @!P4 STG.E.U8 desc[UR22][R2.64+0x19], R13 ;  /* 0x0000190d0200c986 */ /* 0x0003e2000c101116 */
[----:B------:R-:W-:-:S02]  /*4b70*/  ISETP.LT.OR P1, PT, R24, 0x9, !P1 ;  /* 0x000000091800780c */ /* 0x000fc40004f21670 */
[C---:B------:R-:W-:Y:S01]  /*4b80*/  ISETP.LT.OR P2, PT, R24.reuse, 0x9, !P2 ;  /* 0x000000091800780c */ /* 0x040fe20005741670 */
[----:B------:R-:W-:Y:S01]  /*4b90*/  @!P0 STG.E.U8 desc[UR22][R10.64+0x18], R69 ;  /* 0x000018450a008986 */ /* 0x000fe2000c101116 */
[----:B--2---:R-:W-:Y:S02]  /*4ba0*/  F2FP.SATFINITE.E5M2.F32.PACK_AB_MERGE_C R17, RZ, R68, RZ ;  /* 0x00000044ff11723e */ /* 0x004fe400048060ff */
[C---:B------:R-:W-:Y:S02]  /*4bb0*/  ISETP.GE.AND P0, PT, R25.reuse, 0x29, PT ;  /* 0x000000291900780c */ /* 0x040fe40003f06270 */
[----:B------:R-:W-:Y:S01]  /*4bc0*/  F2FP.SATFINITE.E5M2.F32.PACK_AB_MERGE_C R63, RZ, R63, RZ ;  /* 0x0000003fff3f723e */ /* 0x000fe200048060ff */
[----:B------:R2:W-:Y:S01]  /*4bd0*/  @!P3 STG.E.U8 desc[UR22][R10.64+0x19], R17 ;  /* 0x000019110a00b986 */ /* 0x0005e2000c101116 */
[----:B------:R-:W-:Y:S02]  /*4be0*/  ISETP.GE.AND P3, PT, R25, 0x2a, PT ;  /* 0x0000002a1900780c */ /* 0x000fe40003f66270 */
[----:B-1----:R-:W-:Y:S01]  /*4bf0*/  F2FP.SATFINITE.E5M2.F32.PACK_AB_MERGE_C R13, RZ, R64, RZ ;  /* 0x00000040ff0d723e */ /* 0x002fe200048060ff */
[----:B------:R-:W-:Y:S01]  /*4c00*/  @!P6 STG.E.U8 desc[UR22][R2.64+0x20], R67 ;  /* 0x000020430200e986 */ /* 0x000fe2000c101116 */
[----:B------:R-:W-:-:S02]  /*4c10*/  ISETP.LT.OR P4, PT, R24, 0x1, !P0 ;  /* 0x000000011800780c */ /* 0x000fc40004781670 */
[C---:B------:R-:W-:Y:S01]  /*4c20*/  ISETP.LT.OR P0, PT, R24.reuse, 0x9, !P0 ;  /* 0x000000091800780c */ /* 0x040fe20004701670 */
[----:B------:R-:W-:Y:S01]  /*4c30*/  @!P5 STG.E.U8 desc[UR22][R2.64+0x21], R27 ;  /* 0x0000211b0200d986 */ /* 0x000fe2000c101116 */
[C---:B------:R-:W-:Y:S02]  /*4c40*/  ISETP.LT.OR P5, PT, R24.reuse, 0x1, !P3 ;  /* 0x000000011800780c */ /* 0x040fe40005fa1670 */
[C---:B------:R-:W-:Y:S01]  /*4c50*/  ISETP.LT.OR P3, PT, R24.reuse, 0x9, !P3 ;  /* 0x000000091800780c */ /* 0x040fe20005f61670 */
[----:B------:R1:W-:Y:S01]  /*4c60*/  @!P1 STG.E.U8 desc[UR22][R10.64+0x21], R13 ;  /* 0x0000210d0a009986 */ /* 0x0003e2000c101116 */
[----:B------:R-:W-:Y:S02]  /*4c70*/  ISETP.GE.AND P1, PT, R25, 0x31, PT ;  /* 0x000000311900780c */ /* 0x000fe40003f26270 */
[----:B--2---:R-:W-:Y:S01]  /*4c80*/  F2FP.SATFINITE.E5M2.F32.PACK_AB_MERGE_C R17, RZ, R62, RZ ;  /* 0x0000003eff11723e */ /* 0x004fe200048060ff */
[----:B------:R-:W-:Y:S01]  /*4c90*/  @!P2 STG.E.U8 desc[UR22][R10.64+0x20], R65 ;  /* 0x000020410a00a986 */ /* 0x000fe2000c101116 */
[----:B------:R-:W-:-:S02]  /*4ca0*/  ISETP.LT.OR P6, PT, R24, 0x1, !P1 ;  /* 0x000000011800780c */ /* 0x000fc40004fc1670 */
[----:B------:R-:W-:Y:S01]  /*4cb0*/  F2FP.SATFINITE.E5M2.F32.PACK_AB_MERGE_C R61, RZ, R61, RZ ;  /* 0x0000003dff3d723e */ /* 0x000fe200048060ff */
[----:B------:R-:W-:Y:S01]  /*4cc0*/  @!P4 STG.E.U8 desc[UR22][R2.64+0x28], R63 ;  /* 0x0000283f0200c986 */ /* 0x000fe2000c101116 */
[C---:B------:R-:W-:Y:S02]  /*4cd0*/  ISETP.GE.AND P4, PT, R25.reuse, 0x32, PT ;  /* 0x000000321900780c */ /* 0x040fe40003f86270 */
[----:B------:R-:W-:Y:S01]  /*4ce0*/  F2FP.SATFINITE.E5M2.F32.PACK_AB_MERGE_C R59, RZ, R59, RZ ;  /* 0x0000003bff3b723e */ /* 0x000fe200048060ff */
[----:B------:R2:W-:Y:S01]  /*4cf0*/  @!P5 STG.E.U8 desc[UR22][R2.64+0x29], R17 ;  /* 0x000029110200d986 */ /* 0x0005e2000c101116 */
[----:B-1----:R-:W-:Y:S02]  /*4d00*/  F2FP.SATFINITE.E5M2.F32.PACK_AB_MERGE_C R13, RZ, R60, RZ ;  /* 0x0000003cff0d723e */ /* 0x002fe400048060ff */
[----:B------:R-:W-:Y:S01]  /*4d10*/  ISETP.LT.OR P5, PT, R24, 0x1, !P4 ;  /* 0x000000011800780c */ /* 0x000fe200067a1670 */
[----:B------:R-:W-:Y:S01]  /*4d20*/  @!P0 STG.E.U8 desc[UR22][R10.64+0x28], R61 ;  /* 0x0000283d0a008986 */ /* 0x000fe2000c101116 */
[----:B------:R-:W-:-:S02]  /*4d30*/  ISETP.GE.AND P2, PT, R25, 0x39, PT ;  /* 0x000000391900780c */ /* 0x000fc40003f46270 */
[----:B------:R-:W-:Y:S01]  /*4d40*/  ISETP.GE.AND P0, PT, R25, 0x3a, PT ;  /* 0x0000003a1900780c */ /* 0x000fe20003f06270 */
[----:B------:R1:W-:Y:S01]  /*4d50*/  @!P3 STG.E.U8 desc[UR22][R10.64+0x29], R13 ;  /* 0x0000290d0a00b986 */ /* 0x0003e2000c101116 */
[C---:B------:R-:W-:Y:S02]  /*4d60*/  ISETP.LT.OR P1, PT, R24.reuse, 0x9, !P1 ;  /* 0x000000091800780c */ /* 0x040fe40004f21670 */
[C---:B------:R-:W-:Y:S01]  /*4d70*/  ISETP.LT.OR P4, PT, R24.reuse, 0x9, !P4 ;  /* 0x000000091800780c */ /* 0x040fe20006781670 */
[----:B------:R-:W-:Y:S01]  /*4d80*/  @!P6 STG.E.U8 desc[UR22][R2.64+0x30], R59 ;  /* 0x0000303b0200e986 */ /* 0x000fe2000c101116 */
[C---:B------:R-:W-:Y:S02]  /*4d90*/  ISETP.LT.OR P3, PT, R24.reuse, 0x1, !P2 ;  /* 0x000000011800780c */ /* 0x040fe40005761670 */
[C---:B------:R-:W-:Y:S02]  /*4da0*/  ISETP.LT.OR P6, PT, R24.reuse, 0x1, !P0 ;  /* 0x000000011800780c */ /* 0x040fe400047c1670 */
[----:B------:R-:W-:-:S02]  /*4db0*/  ISETP.LT.OR P2, PT, R24, 0x9, !P2 ;  /* 0x000000091800780c */ /* 0x000fc40005741670 */
[----:B------:R-:W-:Y:S02]  /*4dc0*/  ISETP.LT.OR P0, PT, R24, 0x9, !P0 ;  /* 0x000000091800780c */ /* 0x000fe40004701670 */
[----:B--2---:R-:W-:Y:S02]  /*4dd0*/  F2FP.SATFINITE.E5M2.F32.PACK_AB_MERGE_C R17, RZ, R58, RZ ;  /* 0x0000003aff11723e */ /* 0x004fe400048060ff */
[----:B------:R-:W-:Y:S02]  /*4de0*/  F2FP.SATFINITE.E5M2.F32.PACK_AB_MERGE_C R57, RZ, R57, RZ ;  /* 0x00000039ff39723e */ /* 0x000fe400048060ff */
[----:B-1----:R-:W-:Y:S01]  /*4df0*/  F2FP.SATFINITE.E5M2.F32.PACK_AB_MERGE_C R13, RZ, R56, RZ ;  /* 0x00000038ff0d723e */ /* 0x002fe200048060ff */
[----:B------:R1:W-:Y:S01]  /*4e00*/  @!P5 STG.E.U8 desc[UR22][R2.64+0x31], R17 ;  /* 0x000031110200d986 */ /* 0x0003e2000c101116 */
[----:B------:R-:W-:Y:S02]  /*4e10*/  F2FP.SATFINITE.E5M2.F32.PACK_AB_MERGE_C R23, RZ, R23, RZ ;  /* 0x00000017ff17723e */ /* 0x000fe400048060ff */
[----:B------:R-:W-:Y:S01]  /*4e20*/  F2FP.SATFINITE.E5M2.F32.PACK_AB_MERGE_C R25, RZ, R22, RZ ;  /* 0x00000016ff19723e */ /* 0x000fe200048060ff */
[----:B------:R2:W-:Y:S01]  /*4e30*/  @!P1 STG.E.U8 desc[UR22][R10.64+0x30], R57 ;  /* 0x000030390a009986 */ /* 0x0005e2000c101116 */
[----:B------:R-:W-:-:S03]  /*4e40*/  F2FP.SATFINITE.E5M2.F32.PACK_AB_MERGE_C R21, RZ, R21, RZ ;  /* 0x00000015ff15723e */ /* 0x000fc600048060ff */
[----:B------:R2:W-:Y:S01]  /*4e50*/  @!P4 STG.E.U8 desc[UR22][R10.64+0x31], R13 ;  /* 0x0000310d0a00c986 */ /* 0x0005e2000c101116 */
[----:B-1----:R-:W-:-:S03]  /*4e60*/  F2FP.SATFINITE.E5M2.F32.PACK_AB_MERGE_C R17, RZ, R20, RZ ;  /* 0x00000014ff11723e */ /* 0x002fc600048060ff */
[----:B------:R2:W-:Y:S04]  /*4e70*/  @!P3 STG.E.U8 desc[UR22][R2.64+0x38], R23 ;  /* 0x000038170200b986 */ /* 0x0005e8000c101116 */
[----:B------:R2:W-:Y:S04]  /*4e80*/  @!P6 STG.E.U8 desc[UR22][R2.64+0x39], R25 ;  /* 0x000039190200e986 */ /* 0x0005e8000c101116 */
[----:B------:R2:W-:Y:S04]  /*4e90*/  @!P2 STG.E.U8 desc[UR22][R10.64+0x38], R21 ;  /* 0x000038150a00a986 */ /* 0x0005e8000c101116 */
[----:B------:R2:W-:Y:S02]  /*4ea0*/  @!P0 STG.E.U8 desc[UR22][R10.64+0x39], R17 ;  /* 0x000039110a008986 */ /* 0x0005e4000c101116 */
.L_x_100:
[----:B------:R-:W-:Y:S05]  /*4eb0*/  BSYNC B0 ;  /* 0x0000000000007941 */ /* 0x000fea0003800000 */
.L_x_34:
[----:B--2--5:R-:W-:Y:S01]  /*4ec0*/  IMAD.U32 R2, RZ, RZ, UR20 ;  /* 0x00000014ff027e24 */ /* 0x024fe2000f8e00ff */
[----:B------:R-:W-:Y:S01]  /*4ed0*/  ULDC.64 UR4, c[0x0][0x650] ;  /* 0x0001940000047ab9 */ /* 0x000fe20000000a00 */
[----:B0-----:R-:W-:Y:S01]  /*4ee0*/  IMAD.U32 R3, RZ, RZ, UR21 ;  /* 0x00000015ff037e24 */ /* 0x001fe2000f8e00ff */
[----:B------:R0:W-:Y:S01]  /*4ef0*/  SYNCS.ARRIVE.TRANS64.A1T0 RZ, [R18+UR33], RZ ;  /* 0x000000ff12ff79a7 */ /* 0x0001e20008100021 */
[----:B------:R-:W-:Y:S01]  /*4f00*/  IMAD.U32 R3, RZ, RZ, UR7 ;  /* 0x00000007ff037e24 */ /* 0x000fe2000f8e00ff */
[C---:B------:R-:W-:Y:S01]  /*4f10*/  LEA R0, P0, R2.reuse, R0, 0x1 ;  /* 0x0000000002007211 */ /* 0x040fe200078008ff */
[----:B------:R-:W-:Y:S01]  /*4f20*/  IMAD.MOV.U32 R4, RZ, RZ, -0x1 ;  /* 0xffffffffff047424 */ /* 0x000fe200078e00ff */
[----:B---3--:R-:W-:Y:S02]  /*4f30*/  PRMT R10, RZ, 0x7610, R10 ;  /* 0x00007610ff0a7816 */ /* 0x008fe4000000000a */
[----:B------:R-:W-:Y:S01]  /*4f40*/  LEA.HI.X R5, R2, R5, R3, 0x1, P0 ;  /* 0x0000000502057211 */ /* 0x000fe200000f0c03 */
[----:B------:R-:W-:Y:S01]  /*4f50*/  IMAD.MOV.U32 R2, RZ, RZ, -0x1 ;  /* 0xffffffffff027424 */ /* 0x000fe200078e00ff */
[----:B------:R-:W-:Y:S01]  /*4f60*/  ISETP.GE.U32.AND P0, PT, R0, UR4, PT ;  /* 0x0000000400007c0c */ /* 0x000fe2000bf06070 */
[----:B------:R-:W-:-:S03]  /*4f70*/  IMAD.MOV.U32 R3, RZ, RZ, -0x1 ;  /* 0xffffffffff037424 */ /* 0x000fc600078e00ff */
[----:B------:R-:W-:-:S13]  /*4f80*/  ISETP.GE.U32.AND.EX P0, PT, R5, UR5, PT, P0 ;  /* 0x0000000505007c0c */ /* 0x000fda000bf06100 */
[----:B0-----:R-:W-:Y:S05]  /*4f90*/  @P0 BRA `(.L_x_101) ;  /* 0x0000000400880947 */ /* 0x001fea0003800000 */
[----:B------:R-:W0:Y:S01]  /*4fa0*/  S2UR UR8, SR_CTAID.X ;  /* 0x00000000000879c3 */ /* 0x000e220000002500 */
[----:B------:R-:W-:Y:S01]  /*4fb0*/  ULDC.64 UR4, c[0x0][0x628] ;  /* 0x00018a0000047ab9 */ /* 0x000fe20000000a00 */
[----:B------:R-:W-:Y:S01]  /*4fc0*/  ULDC UR6, c[0x0][0x150] ;  /* 0x0000540000067ab9 */ /* 0x000fe20000000800 */
[----:B------:R-:W-:Y:S01]  /*4fd0*/  ISETP.NE.U32.AND P0, PT, RZ, UR4, PT ;  /* 0x00000004ff007c0c */ /* 0x000fe2000bf05070 */
[----:B------:R-:W-:Y:S01]  /*4fe0*/  ULDC UR28, c[0x0][0x630] ;  /* 0x00018c00001c7ab9 */ /* 0x000fe20000000800 */
[C---:B------:R-:W-:Y:S01]  /*4ff0*/  R2UR UR29, R0.reuse ;  /* 0x00000000001d72ca */ /* 0x040fe200000e0000 */
[----:B------:R-:W-:Y:S01]  /*5000*/  ULDC UR34, c[0x0][0x154] ;  /* 0x0000550000227ab9 */ /* 0x000fe20000000800 */
[----:B------:R-:W-:Y:S01]  /*5010*/  ISETP.NE.AND.EX P0, PT, RZ, UR5, PT, P0 ;  /* 0x00000005ff007c0c */ /* 0x000fe2000bf05300 */
[----:B------:R-:W2:Y:S01]  /*5020*/  S2UR UR35, SR_CTAID.Y ;  /* 0x00000000002379c3 */ /* 0x000ea20000002600 */
[----:B------:R-:W-:Y:S02]  /*5030*/  R2UR UR30, R5 ;  /* 0x00000000051e72ca */ /* 0x000fe400000e0000 */
[----:B------:R-:W-:-:S02]  /*5040*/  R2UR UR26, R0 ;  /* 0x00000000001a72ca */ /* 0x000fc400000e0000 */
[----:B------:R-:W-:Y:S02]  /*5050*/  R2UR UR27, R5 ;  /* 0x00000000051b72ca */ /* 0x000fe400000e0000 */
[----:B0-----:R-:W-:-:S05]  /*5060*/  I2FP.F32.U32 R2, UR8 ;  /* 0x0000000800027c45 */ /* 0x001fca0008201000 */
[----:B------:R-:W-:-:S04]  /*5070*/  FMUL R2, R2, UR6 ;  /* 0x0000000602027c20 */ /* 0x000fc80008400000 */
[----:B------:R0:W3:Y:S01]  /*5080*/  F2I.U32.TRUNC.NTZ R3, R2 ;  /* 0x0000000200037305 */ /* 0x0000e2000020f000 */
[----:B--2---:R-:W-:Y:S05]  /*5090*/  @!P0 BRA `(.L_x_102) ;  /* 0x0000000000308947 */ /* 0x004fea0003800000 */
        /* <DEDUP_REMOVED lines=12> */
.L_x_102:
[----:B0-----:R-:W-:Y:S01]  /*5160*/  I2FP.F32.U32 R2, UR35 ;  /* 0x0000002300027c45 */ /* 0x001fe20008201000 */
[----:B------:R-:W-:Y:S02]  /*5170*/  USHF.R.U64 UR6, UR26, UR28, UR27 ;  /* 0x0000001c1a067299 */ /* 0x000fe4000800121b */
[----:B------:R-:W-:Y:S01]  /*5180*/  USHF.R.U32.HI UR4, URZ, UR28, UR27 ;  /* 0x0000001c3f047299 */ /* 0x000fe2000801161b */
[----:B---3--:R-:W-:Y:S01]  /*5190*/  R2UR UR28, R3 ;  /* 0x00000000031c72ca */ /* 0x008fe200000e0000 */
[----:B------:R-:W-:Y:S01]  /*51a0*/  UIADD3 UR24, UP0, URZ, -UR6, URZ ;  /* 0x800000063f187290 */ /* 0x000fe2000ff1e03f */
[----:B------:R-:W-:Y:S01]  /*51b0*/  FMUL R2, R2, UR34 ;  /* 0x0000002202027c20 */ /* 0x000fe20008400000 */
[----:B------:R-:W-:Y:S01]  /*51c0*/  ULDC.64 UR26, c[0x0][0x620] ;  /* 0x00018800001a7ab9 */ /* 0x000fe20000000a00 */
[----:B------:R-:W-:Y:S01]  /*51d0*/  UMOV UR10, UR29 ;  /* 0x0000001d000a7c82 */ /* 0x000fe20008000000 */
[----:B------:R-:W-:Y:S01]  /*51e0*/  UIADD3.X UR4, URZ, ~UR4, URZ, UP0, !UPT ;  /* 0x800000043f047290 */ /* 0x000fe200087fe43f */
[----:B------:R-:W-:-:S02]  /*51f0*/  UMOV UR11, UR30 ;  /* 0x0000001e000b7c82 */ /* 0x000fc40008000000 */
[----:B------:R-:W0:Y:S01]  /*5200*/  F2I.U32.TRUNC.NTZ R2, R2 ;  /* 0x0000000200027305 */ /* 0x000e22000020f000 */
[----:B------:R-:W-:Y:S02]  /*5210*/  UIMAD UR4, UR4, UR26, URZ ;  /* 0x0000001a040472a4 */ /* 0x000fe4000f8e023f */
        /* <DEDUP_REMOVED lines=9> */
[----:B------:R-:W-:Y:S01]  /*52b0*/  USHF.R.U64 UR25, UR10, UR26, UR11 ;  /* 0x0000001a0a197299 */ /* 0x000fe2000800120b */
[----:B0-----:R-:W-:Y:S01]  /*52c0*/  R2UR UR29, R2 ;  /* 0x00000000021d72ca */ /* 0x001fe200000e0000 */
[----:B------:R-:W-:Y:S01]  /*52d0*/  USHF.R.U32.HI UR10, URZ, UR26, UR11 ;  /* 0x0000001a3f0a7299 */ /* 0x000fe2000801160b */
[----:B------:R-:W-:Y:S01]  /*52e0*/  ISETP.NE.AND.EX P0, PT, RZ, UR5, PT, P0 ;  /* 0x00000005ff007c0c */ /* 0x000fe2000bf05300 */
[----:B------:R-:W-:Y:S01]  /*52f0*/  ULDC UR36, c[0x0][0x608] ;  /* 0x0001820000247ab9 */ /* 0x000fe20000000800 */
[----:B------:R-:W-:-:S02]  /*5300*/  ULOP3.LUT UR39, URZ, UR34, URZ, 0x33, !UPT ;  /* 0x000000223f277292 */ /* 0x000fc4000f8e333f */
[----:B------:R-:W-:Y:S02]  /*5310*/  USHF.R.U64 UR34, UR25, UR36, UR10 ;  /* 0x0000002419227299 */ /* 0x000fe4000800120a */
[----:B------:R-:W-:Y:S02]  /*5320*/  USHF.R.U32.HI UR10, URZ, UR36, UR10 ;  /* 0x000000243f0a7299 */ /* 0x000fe4000801160a */
[----:B------:R-:W-:Y:S02]  /*5330*/  UIADD3 UR28, -UR28, URZ, URZ ;  /* 0x0000003f1c1c7290 */ /* 0x000fe4000fffe13f */
[----:B------:R-:W-:Y:S01]  /*5340*/  USHF.R.U64 UR36, UR34, UR38, UR10 ;  /* 0x0000002622247299 */ /* 0x000fe2000800120a */
[----:B------:R-:W-:Y:S01]  /*5350*/  UMOV UR30, 0x1 ;  /* 0x00000001001e7882 */ /* 0x000fe20000000000 */
[----:B------:R-:W-:Y:S01]  /*5360*/  ULDC UR27, c[0x0][0x144] ;  /* 0x00005100001b7ab9 */ /* 0x000fe20000000800 */
[----:B------:R-:W-:Y:S01]  /*5370*/  UIADD3 UR37, -UR29, URZ, URZ ;  /* 0x0000003f1d257290 */ /* 0x000fe2000fffe13f */
[----:B------:R-:W-:Y:S01]  /*5380*/  ULDC UR9, c[0x0][0x600] ;  /* 0x0001800000097ab9 */ /* 0x000fe20000000800 */
[----:B------:R-:W-:-:S02]  /*5390*/  USHF.L.U32 UR30, UR30, UR38, URZ ;  /* 0x000000261e1e7299 */ /* 0x000fc4000800063f */
[----:B------:R-:W-:Y:S02]  /*53a0*/  USHF.R.U32.HI UR29, URZ, UR38, UR10 ;  /* 0x000000263f1d7299 */ /* 0x000fe4000801160a */
[----:B------:R-:W-:Y:S02]  /*53b0*/  UIMAD UR38, UR27, UR28, UR8 ;  /* 0x0000001c1b2672a4 */ /* 0x000fe4000f8e0208 */
[----:B------:R-:W-:Y:S01]  /*53c0*/  UIADD3 UR24, UR9, -0x1, URZ ;  /* 0xffffffff09187890 */ /* 0x000fe2000fffe03f */
        /* <DEDUP_REMOVED lines=15> */
.L_x_103:
[----:B------:R-:W-:Y:S01]  /*54c0*/  USHF.R.U64 UR4, UR28, UR40, UR29 ;  /* 0x000000281c047299 */ /* 0x000fe2000800121d */
[----:B------:R-:W-:Y:S01]  /*54d0*/  IMAD.MOV.U32 R10, RZ, RZ, 0x1 ;  /* 0x00000001ff0a7424 */ /* 0x000fe200078e00ff */
[----:B------:R-:W-:Y:S01]  /*54e0*/  ULOP3.LUT UR34, UR34, UR39, URZ, 0xc0, !UPT ;  /* 0x0000002722227292 */ /* 0x000fe2000f8ec03f */
[----:B------:R-:W-:Y:S01]  /*54f0*/  IMAD.U32 R4, RZ, RZ, UR6 ;  /* 0x00000006ff047e24 */ /* 0x000fe2000f8e00ff */
[----:B------:R-:W-:Y:S02]  /*5500*/  UIADD3 UR5, -UR4, URZ, URZ ;  /* 0x0000003f04057290 */ /* 0x000fe4000fffe13f */
[----:B------:R-:W-:Y:S02]  /*5510*/  @UP2 UIMAD UR38, UR42, UR37, UR35 ;  /* 0x000000252a2622a4 */ /* 0x000fe4000f8e0223 */
        /* <DEDUP_REMOVED lines=10> */
.L_x_101:
[----:B------:R-:W-:Y:S01]  /*55c0*/  UIADD3 UR15, UR32, UR15, URZ ;  /* 0x0000000f200f7290 */ /* 0x000fe2000fffe03f */
[----:B------:R-:W-:Y:S02]  /*55d0*/  LOP3.LUT P0, RZ, R10, 0xff, RZ, 0xc0, !PT ;  /* 0x000000ff0aff7812 */ /* 0x000fe4000780c0ff */
[----:B------:R-:W-:Y:S01]  /*55e0*/  LOP3.LUT R84, R84, 0x1, RZ, 0x3c, !PT ;  /* 0x0000000154547812 */ /* 0x000fe200078e3cff */
[----:B------:R-:W-:Y:S02]  /*55f0*/  USHF.R.U32.HI UR4, URZ, 0x2, UR15 ;  /* 0x000000023f047899 */ /* 0x000fe4000801160f */
[----:B------:R-:W-:Y:S02]  /*5600*/  UISETP.GT.U32.AND UP0, UPT, UR15, 0x3, UPT ;  /* 0x000000030f00788c */ /* 0x000fe4000bf04070 */
[----:B------:R-:W-:Y:S02]  /*5610*/  ULOP3.LUT UR4, UR4, 0x1, URZ, 0xc0, !UPT ;  /* 0x0000000104047892 */ /* 0x000fe4000f8ec03f */
[----:B------:R-:W-:-:S02]  /*5620*/  UISETP.LT.U32.AND UP0, UPT, UR32, 0x4, UP0 ;  /* 0x000000042000788c */ /* 0x000fc40008701070 */
[----:B------:R-:W-:Y:S02]  /*5630*/  UISETP.NE.U32.AND UP1, UPT, UR4, 0x1, UPT ;  /* 0x000000010400788c */ /* 0x000fe4000bf25070 */
[----:B------:R-:W-:Y:S02]  /*5640*/  USEL UR5, URZ, 0x1, !UP0 ;  /* 0x000000013f057887 */ /* 0x000fe4000c000000 */
[----:B------:R-:W-:Y:S02]  /*5650*/  UISETP.GT.U32.AND UP1, UPT, UR32, 0x3, !UP1 ;  /* 0x000000032000788c */ /* 0x000fe4000cf24070 */
[----:B------:R-:W-:Y:S02]  /*5660*/  ULOP3.LUT UR15, UR15, 0x3, URZ, 0xc0, !UPT ;  /* 0x000000030f0f7892 */ /* 0x000fe4000f8ec03f */
[----:B------:R-:W-:-:S04]  /*5670*/  USEL UR4, URZ, 0x1, !UP1 ;  /* 0x000000013f047887 */ /* 0x000fc8000c800000 */
[----:B------:R-:W-:Y:S01]  /*5680*/  ULOP3.LUT UR17, UR4, UR17, UR5, 0x96, !UPT ;  /* 0x0000001104117292 */ /* 0x000fe2000f8e9605 */
[----:B------:R-:W-:Y:S11]  /*5690*/  @P0 BRA `(.L_x_104) ;  /* 0xffffffbc00b00947 */ /* 0x000ff6000383ffff */
[----:B------:R-:W-:Y:S05]  /*56a0*/  EXIT ;  /* 0x000000000000794d */ /* 0x000fea0003800000 */
.L_x_12:
[----:B------:R-:W-:-:S08]  /*56b0*/  ISETP.NE.AND P0, PT, RZ, UR8, PT ;  /* 0x00000008ff007c0c */ /* 0x000fd0000bf05270 */
[----:B-1---5:R-:W0:-:S00]  /*56c0*/  USETMAXREG.DEALLOC.CTAPOOL 0x28 ;  /* 0x00000028000079c8 */ /* 0x022e0000080e0500 */
[----:B------:R-:W-:Y:S05]  /*56d0*/  @P0 EXIT ;  /* 0x000000000000094d */ /* 0x000fea0003800000 */
[----:B0-----:R-:W-:Y:S01]  /*56e0*/  LOP3.LUT P0, RZ, R9, 0xff, RZ, 0xc0, !PT ;  /* 0x000000ff09ff7812 */ /* 0x001fe2000780c0ff */
[----:B------:R-:W-:Y:S02]  /*56f0*/  IMAD.MOV.U32 R10, RZ, RZ, 0x1 ;  /* 0x00000001ff0a7424 */ /* 0x000fe400078e00ff */
[----:B------:R-:W-:-:S10]  /*5700*/  IMAD.MOV.U32 R11, RZ, RZ, RZ ;  /* 0x000000ffff0b7224 */ /* 0x000fd400078e00ff */
[----:B------:R-:W-:Y:S05]  /*5710*/  @!P0 BRA `(.L_x_105) ;  /* 0x0000000c00108947 */ /* 0x000fea0003800000 */
[----:B------:R-:W-:Y:S01]  /*5720*/  LOP3.LUT P0, RZ, R8, 0x1f, RZ, 0xc0, !PT ;  /* 0x0000001f08ff7812 */ /* 0x000fe2000780c0ff */
[----:B------:R-:W-:Y:S01]  /*5730*/  ULDC UR5, c[0x0][0x658] ;  /* 0x0001960000057ab9 */ /* 0x000fe20000000800 */
[----:B------:R-:W-:Y:S01]  /*5740*/  UMOV UR6, 0xffffffff ;  /* 0xffffffff00067882 */ /* 0x000fe20000000000 */
[----:B------:R-:W-:Y:S01]  /*5750*/  BSSY B0, `(.L_x_105) ;  /* 0x00000c0000007945 */ /* 0x000fe20003800000 */
[----:B------:R-:W-:Y:S01]  /*5760*/  USHF.L.U32 UR6, UR6, UR5, URZ ;  /* 0x0000000506067299 */ /* 0x000fe2000800063f */
[C---:B------:R-:W-:Y:S01]  /*5770*/  ISETP.NE.AND P3, PT, R14.reuse, RZ, PT ;  /* 0x000000ff0e00720c */ /* 0x040fe20003f65270 */
[----:B------:R-:W-:Y:S01]  /*5780*/  IMAD.MOV.U32 R12, RZ, RZ, 0x1 ;  /* 0x00000001ff0c7424 */ /* 0x000fe200078e00ff */
[----:B------:R-:W-:Y:S01]  /*5790*/  ISETP.NE.OR P0, PT, R14, RZ, !P0 ;  /* 0x000000ff0e00720c */ /* 0x000fe20004705670 */
[----:B------:R-:W-:Y:S01]  /*57a0*/  IMAD.MOV.U32 R10, RZ, RZ, 0x1 ;  /* 0x00000001ff0a7424 */ /* 0x000fe200078e00ff */
[----:B------:R-:W-:Y:S01]  /*57b0*/  ULDC UR4, c[0x0][0x600] ;  /* 0x0001800000047ab9 */ /* 0x000fe20000000800 */
[----:B------:R-:W-:Y:S01]  /*57c0*/  IMAD.MOV.U32 R11, RZ, RZ, RZ ;  /* 0x000000ffff0b7224 */ /* 0x000fe200078e00ff */
[----:B------:R-:W-:Y:S01]  /*57d0*/  UMOV UR8, 0x1 ;  /* 0x0000000100087882 */ /* 0x000fe20000000000 */
[----:B------:R-:W-:-:S02]  /*57e0*/  UIADD3 UR27, UR14, 0x1, URZ ;  /* 0x000000010e1b7890 */ /* 0x000fc4000fffe03f */
[----:B------:R-:W-:Y:S02]  /*57f0*/  ULOP3.LUT UR26, UR13, 0x2, URZ, 0xfc, !UPT ;  /* 0x000000020d1a7892 */ /* 0x000fe4000f8efc3f */
[----:B------:R-:W-:Y:S02]  /*5800*/  UIADD3 UR4, UR4, -0x1, URZ ;  /* 0xffffffff04047890 */ /* 0x000fe4000fffe03f */
[----:B------:R-:W-:Y:S02]  /*5810*/  USHF.L.U32 UR5, UR8, UR5, URZ ;  /* 0x0000000508057299 */ /* 0x000fe4000800063f */
[----:B------:R-:W-:Y:S01]  /*5820*/  ULOP3.LUT UR6, URZ, UR6, URZ, 0x33, !UPT ;  /* 0x000000063f067292 */ /* 0x000fe2000f8e333f */
[----:B------:R-:W-:-:S11]  /*5830*/  ULDC.64 UR24, c[0x0][0x198] ;  /* 0x0000660000187ab9 */ /* 0x000fd60000000a00 */
.L_x_117:
[----:B------:R-:W-:-:S03]  /*5840*/  UMOV UR8, 0xffffffff ;  /* 0xffffffff00087882 */ /* 0x000fc60000000000 */
[----:B------:R-:W-:Y:S05]  /*5850*/  BRA.DIV UR8, `(.L_x_106) ;  /* 0x0000000e08dc7947 */ /* 0x000fea000b800000 */
[----:B------:R-:W-:-:S13]  /*5860*/  ELECT P1, URZ, PT ;  /* 0x00000000003f782f */ /* 0x000fda0003820000 */
.L_x_130:
[----:B------:R-:W0:Y:S01]  /*5870*/  LDC R6, c[0x0][0x28c] ;  /* 0x0000a300ff067b82 */ /* 0x000e220000000800 */
[----:B------:R-:W-:Y:S01]  /*5880*/  BSSY B1, `(.L_x_107) ;  /* 0x0000036000017945 */ /* 0x000fe20003800000 */
[----:B0-----:R-:W-:-:S13]  /*5890*/  ISETP.LT.OR P1, PT, R6, 0x1, !P1 ;  /* 0x000000010600780c */ /* 0x001fda0004f21670 */
[----:B------:R-:W-:Y:S05]  /*58a0*/  @P1 BRA `(.L_x_108) ;  /* 0x0000000000cc1947 */ /* 0x000fea0003800000 */
[----:B------:R-:W-:Y:S02]  /*58b0*/  IMAD.SHL.U32 R8, R3, 0x40, RZ ;  /* 0x0000004003087824 */ /* 0x000fe400078e00ff */
[----:B------:R-:W-:Y:S02]  /*58c0*/  IMAD.SHL.U32 R9, R2, 0x40, RZ ;  /* 0x0000004002097824 */ /* 0x000fe400078e00ff */
[----:B------:R-:W-:Y:S02]  /*58d0*/  IMAD.MOV.U32 R15, RZ, RZ, RZ ;  /* 0x000000ffff0f7224 */ /* 0x000fe400078e00ff */
[----:B------:R-:W-:Y:S02]  /*58e0*/  IMAD.U32 R16, RZ, RZ, UR27 ;  /* 0x0000001bff107e24 */ /* 0x000fe4000f8e00ff */
[----:B------:R-:W-:Y:S02]  /*58f0*/  IMAD.MOV.U32 R2, RZ, RZ, R10 ;  /* 0x000000ffff027224 */ /* 0x000fe400078e000a */
[----:B------:R-:W-:-:S07]  /*5900*/  IMAD.MOV.U32 R3, RZ, RZ, R11 ;  /* 0x000000ffff037224 */ /* 0x000fce00078e000b */
.L_x_112:
[----:B------:R-:W0:Y:S01]  /*5910*/  S2R R7, SR_CgaCtaId ;  /* 0x0000000000077919 */ /* 0x000e220000008800 */
[----:B-1----:R-:W-:-:S04]  /*5920*/  MOV R6, 0x400 ;  /* 0x0000040000067802 */ /* 0x002fc80000000f00 */
[----:B0-----:R-:W-:Y:S02]  /*5930*/  LEA R14, R7, R6, 0x18 ;  /* 0x00000006070e7211 */ /* 0x001fe400078ec0ff */
[----:B------:R-:W-:Y:S01]  /*5940*/  SHF.L.U32 R6, R2, 0x1f, RZ ;  /* 0x0000001f02067819 */ /* 0x000fe200000006ff */
[----:B------:R-:W0:Y:S02]  /*5950*/  @!P3 LDC R7, c[0x0][0x500] ;  /* 0x00014000ff07bb82 */ /* 0x000e240000000800 */
[----:B------:R-:W-:-:S04]  /*5960*/  IMAD R13, R3, 0x8, R14 ;  /* 0x00000008030d7824 */ /* 0x000fc800078e020e */
[----:B------:R-:W1:Y:S02]  /*5970*/  SYNCS.PHASECHK.TRANS64.TRYWAIT P1, [R13+URZ+0x20], R6 ;  /* 0x000020060d0075a7 */ /* 0x000e64000802017f */
[----:B-1----:R-:W-:Y:S05]  /*5980*/  @!P1 BRA `(.L_x_109) ;  /* 0x0000000c00b09947 */ /* 0x002fea0003800000 */
.L_x_131:
[----:B------:R-:W-:Y:S01]  /*5990*/  UPRMT UR8, UR26, 0x9910, URZ ;  /* 0x000099101a087896 */ /* 0x000fe2000800003f */
[----:B0-----:R0:W-:Y:S03]  /*59a0*/  @!P3 SYNCS.ARRIVE.TRANS64 RZ, [R13+URZ], R7 ;  /* 0x000000070dffb9a7 */ /* 0x0011e6000800003f */
[----:B------:R-:W-:-:S06]  /*59b0*/  UISETP.NE.AND UP0, UPT, UR8, 0x2, UPT ;  /* 0x000000020800788c */ /* 0x000fcc000bf05270 */
[----:B------:R-:W-:-:S13]  /*59c0*/  PLOP3.LUT P1, PT, PT, PT, UP0, 0x80, 0x0 ;  /* 0x000000000000781c */ /* 0x000fda0003f2f008 */
[----:B0-----:R-:W-:Y:S05]  /*59d0*/  @P1 BRA `(.L_x_110) ;  /* 0x0000000000041947 */ /* 0x001fea0003800000 */
[----:B------:R-:W-:Y:S01]  /*59e0*/  BPT.TRAP 0x1 ;  /* 0x000000040000795c */ /* 0x000fe20000300000 */
.L_x_110:
[----:B------:R-:W-:Y:S05]  /*59f0*/  @P0 BRA `(.L_x_111) ;  /* 0x0000000000040947 */ /* 0x000fea0003800000 */
[----:B------:R-:W-:Y:S01]  /*5a00*/  BPT.TRAP 0x1 ;  /* 0x000000040000795c */ /* 0x000fe20000300000 */
.L_x_111:
[----:B------:R-:W-:Y:S01]  /*5a10*/  IMAD R14, R3, 0x1000, R14 ;  /* 0x00001000030e7824 */ /* 0x000fe200078e020e */
[----:B------:R-:W-:Y:S01]  /*5a20*/  R2UR UR9, R13 ;  /* 0x000000000d0972ca */ /* 0x000fe200000e0000 */
[----:B------:R-:W-:Y:S01]  /*5a30*/  VIADD R16, R16, 0xffffffff ;  /* 0xffffffff10107836 */ /* 0x000fe20000000000 */
[----:B------:R-:W-:Y:S01]  /*5a40*/  UIADD3 UR16, UP0, UR24, 0xf0, URZ ;  /* 0x000000f018107890 */ /* 0x000fe2000ff1e03f */
[----:B------:R-:W-:Y:S01]  /*5a50*/  R2UR UR11, R9 ;  /* 0x00000000090b72ca */ /* 0x000fe200000e0000 */
[----:B------:R-:W-:Y:S01]  /*5a60*/  UIADD3 UR28, UP1, UR24, 0x1f0, URZ ;  /* 0x000001f0181c7890 */ /* 0x000fe2000ff3e03f */
[----:B------:R-:W-:Y:S01]  /*5a70*/  R2UR UR8, R14 ;  /* 0x000000000e0872ca */ /* 0x000fe200000e0000 */
[----:B------:R-:W-:Y:S01]  /*5a80*/  UIADD3.X UR17, URZ, UR25, URZ, UP0, !UPT ;  /* 0x000000193f117290 */ /* 0x000fe200087fe43f */
[----:B------:R-:W-:Y:S01]  /*5a90*/  R2UR UR10, R15 ;  /* 0x000000000f0a72ca */ /* 0x000fe200000e0000 */
[----:B------:R-:W-:Y:S01]  /*5aa0*/  VIADD R3, R3, 0x1 ;  /* 0x0000000103037836 */ /* 0x000fe20000000000 */
[----:B------:R-:W-:Y:S01]  /*5ab0*/  R2UR UR12, R4 ;  /* 0x00000000040c72ca */ /* 0x000fe200000e0000 */
[----:B------:R-:W-:Y:S01]  /*5ac0*/  UIADD3.X UR29, URZ, UR25, URZ, UP1, !UPT ;  /* 0x000000193f1d7290 */ /* 0x000fe20008ffe43f */
[----:B------:R-:W-:Y:S01]  /*5ad0*/  R2UR UR23, R8 ;  /* 0x00000000081772ca */ /* 0x000fe200000e0000 */
[----:B------:R-:W-:Y:S01]  /*5ae0*/  UMOV UR18, 0x0 ;  /* 0x0000000000127882 */ /* 0x000fe20000000000 */
[----:B------:R-:W-:Y:S01]  /*5af0*/  ISETP.GT.AND P2, PT, R16, 0x1, PT ;  /* 0x000000011000780c */ /* 0x000fe20003f44270 */
[----:B------:R-:W-:Y:S01]  /*5b00*/  UMOV UR19, 0x10000000 ;  /* 0x1000000000137882 */ /* 0x000fe20000000000 */
[----:B------:R-:W-:Y:S01]  /*5b10*/  ISETP.NE.AND P1, PT, R3, 0x4, PT ;  /* 0x000000040300780c */ /* 0x000fe20003f25270 */
[----:B------:R-:W-:-:S02]  /*5b20*/  VIADD R15, R15, 0x40 ;  /* 0x000000400f0f7836 */ /* 0x000fc40000000000 */
[----:B------:R-:W-:Y:S01]  /*5b30*/  UIADD3 UR15, UR8, 0x180, URZ ;  /* 0x00000180080f7890 */ /* 0x000fe2000fffe03f */
[----:B------:R-:W-:Y:S01]  /*5b40*/  SEL R7, RZ, 0x1, P1 ;  /* 0x00000001ff077807 */ /* 0x000fe20000800000 */
[----:B------:R-:W-:Y:S01]  /*5b50*/  UIADD3 UR22, UR8, 0x4180, URZ ;  /* 0x0000418008167890 */ /* 0x000fe2000fffe03f */
[----:B------:R-:W-:Y:S02]  /*5b60*/  SEL R3, R3, RZ, P1 ;  /* 0x000000ff03037207 */ /* 0x000fe40000800000 */
[----:B------:R-:W-:Y:S02]  /*5b70*/  LOP3.LUT R2, R2, R7, RZ, 0x3c, !PT ;  /* 0x0000000702027212 */ /* 0x000fe400078e3cff */
[----:B------:R-:W-:Y:S02]  /*5b80*/  UMOV UR8, UR15 ;  /* 0x0000000f00087c82 */ /* 0x000fe40008000000 */
[----:B------:R0:W-:Y:S02]  /*5b90*/  UTMALDG.3D [UR8], [UR16], desc[UR18] ;  /* 0x00001208100075b4 */ /* 0x0001e40008011000 */
[----:B0-----:R-:W-:Y:S01]  /*5ba0*/  UMOV UR8, UR22 ;  /* 0x0000001600087c82 */ /* 0x001fe20008000000 */
[----:B------:R-:W-:-:S02]  /*5bb0*/  UMOV UR11, UR23 ;  /* 0x00000017000b7c82 */ /* 0x000fc40008000000 */
[----:B------:R0:W-:Y:S02]  /*5bc0*/  UTMALDG.3D [UR8], [UR28], desc[UR18] ;  /* 0x000012081c0075b4 */ /* 0x0001e40008011000 */
[----:B0-----:R-:W-:Y:S05]  /*5bd0*/  @P2 BRA `(.L_x_112) ;  /* 0xfffffffc004c2947 */ /* 0x001fea000383ffff */
.L_x_108:
[----:B------:R-:W-:Y:S05]  /*5be0*/  BSYNC B1 ;  /* 0x0000000000017941 */ /* 0x000fea0003800000 */
.L_x_107:
[----:B------:R-:W-:Y:S01]  /*5bf0*/  LOP3.LUT P4, RZ, R12, 0xff, RZ, 0xc0, !PT ;  /* 0x000000ff0cff7812 */ /* 0x000fe2000788c0ff */
[----:B------:R-:W-:Y:S01]  /*5c00*/  VIADD R11, R11, UR14 ;  /* 0x0000000e0b0b7c36 */ /* 0x000fe20008000000 */
[----:B------:R-:W-:Y:S01]  /*5c10*/  ULDC.64 UR8, c[0x0][0x650] ;  /* 0x0001940000087ab9 */ /* 0x000fe20000000a00 */
[----:B------:R-:W-:Y:S01]  /*5c20*/  BSSY B1, `(.L_x_113) ;  /* 0x0000070000017945 */ /* 0x000fe20003800000 */
[----:B-1----:R-:W-:Y:S02]  /*5c30*/  PRMT R6, RZ, 0x7610, R6 ;  /* 0x00007610ff067816 */ /* 0x002fe40000000006 */
[C---:B------:R-:W-:Y:S02]  /*5c40*/  ISETP.GT.U32.AND P1, PT, R11.reuse, 0x3, PT ;  /* 0x000000030b00780c */ /* 0x040fe40003f24070 */
[----:B------:R-:W-:Y:S02]  /*5c50*/  SHF.R.U32.HI R2, RZ, 0x2, R11 ;  /* 0x00000002ff027819 */ /* 0x000fe4000001160b */
[----:B------:R-:W-:-:S02]  /*5c60*/  LOP3.LUT R11, R11, 0x3, RZ, 0xc0, !PT ;  /* 0x000000030b0b7812 */ /* 0x000fc400078ec0ff */
[----:B------:R-:W-:Y:S01]  /*5c70*/  LOP3.LUT R2, R2, 0x1, RZ, 0xc0, !PT ;  /* 0x0000000102027812 */ /* 0x000fe200078ec0ff */
[----:B------:R-:W0:Y:S01]  /*5c80*/  @P4 S2R R4, SR_CgaCtaId ;  /* 0x0000000000044919 */ /* 0x000e220000008800 */
[----:B------:R-:W-:Y:S02]  /*5c90*/  @P4 MOV R3, 0x400 ;  /* 0x0000040000034802 */ /* 0x000fe40000000f00 */
[----:B------:R-:W-:Y:S02]  /*5ca0*/  ISETP.NE.U32.AND P2, PT, R2, 0x1, PT ;  /* 0x000000010200780c */ /* 0x000fe40003f45070 */
[----:B------:R-:W-:Y:S02]  /*5cb0*/  PRMT R12, RZ, 0x7610, R12 ;  /* 0x00007610ff0c7816 */ /* 0x000fe4000000000c */
[----:B0-----:R-:W-:Y:S01]  /*5cc0*/  @P4 LEA R3, R4, R3, 0x18 ;  /* 0x0000000304034211 */ /* 0x001fe200078ec0ff */
[----:B------:R-:W-:-:S03]  /*5cd0*/  IMAD.U32 R4, RZ, RZ, UR14 ;  /* 0x0000000eff047e24 */ /* 0x000fc6000f8e00ff */
[----:B------:R0:W-:Y:S01]  /*5ce0*/  @P4 SYNCS.ARRIVE.TRANS64.A1T0 RZ, [R3+URZ+0x78], RZ ;  /* 0x000078ff03ff49a7 */ /* 0x0001e2000810003f */
[----:B------:R-:W-:Y:S02]  /*5cf0*/  IADD3 R0, P4, R0, UR20, RZ ;  /* 0x0000001400007c10 */ /* 0x000fe4000ff9e0ff */
[----:B------:R-:W-:Y:S02]  /*5d00*/  ISETP.LT.U32.AND P1, PT, R4, 0x4, P1 ;  /* 0x000000040400780c */ /* 0x000fe40000f21070 */
[----:B------:R-:W-:Y:S02]  /*5d10*/  IADD3.X R5, R5, UR7, RZ, P4, !PT ;  /* 0x0000000705057c10 */ /* 0x000fe4000a7fe4ff */
[----:B------:R-:W-:Y:S02]  /*5d20*/  ISETP.GE.U32.AND P4, PT, R0, UR8, PT ;  /* 0x0000000800007c0c */ /* 0x000fe4000bf86070 */
[----:B0-----:R-:W-:Y:S02]  /*5d30*/  SEL R3, RZ, 0x1, !P1 ;  /* 0x00000001ff037807 */ /* 0x001fe40004800000 */
[----:B------:R-:W-:-:S02]  /*5d40*/  ISETP.GE.U32.AND.EX P1, PT, R5, UR9, PT, P4 ;  /* 0x0000000905007c0c */ /* 0x000fc4000bf26140 */
[----:B------:R-:W-:Y:S01]  /*5d50*/  ISETP.GT.U32.AND P2, PT, R4, 0x3, !P2 ;  /* 0x000000030400780c */ /* 0x000fe20005744070 */
[----:B------:R-:W-:-:S03]  /*5d60*/  IMAD.MOV.U32 R4, RZ, RZ, -0x1 ;  /* 0xffffffffff047424 */ /* 0x000fc600078e00ff */
[----:B------:R-:W-:-:S04]  /*5d70*/  SEL R2, RZ, 0x1, !P2 ;  /* 0x00000001ff027807 */ /* 0x000fc80005000000 */
[----:B------:R-:W-:Y:S01]  /*5d80*/  LOP3.LUT R10, R2, R10, R3, 0x96, !PT ;  /* 0x0000000a020a7212 */ /* 0x000fe200078e9603 */
[----:B------:R-:W-:Y:S02]  /*5d90*/  IMAD.MOV.U32 R2, RZ, RZ, -0x1 ;  /* 0xffffffffff027424 */ /* 0x000fe400078e00ff */
[----:B------:R-:W-:Y:S01]  /*5da0*/  IMAD.MOV.U32 R3, RZ, RZ, -0x1 ;  /* 0xffffffffff037424 */ /* 0x000fe200078e00ff */
[----:B------:R-:W-:Y:S06]  /*5db0*/  @P1 BRA `(.L_x_114) ;  /* 0x0000000400581947 */ /* 0x000fec0003800000 */
[----:B------:R-:W0:Y:S01]  /*5dc0*/  S2UR UR8, SR_CTAID.X ;  /* 0x00000000000879c3 */ /* 0x000e220000002500 */
[----:B------:R-:W-:Y:S01]  /*5dd0*/  ULDC.64 UR10, c[0x0][0x628] ;  /* 0x00018a00000a7ab9 */ /* 0x000fe20000000a00 */
[----:B------:R-:W-:Y:S01]  /*5de0*/  ULDC UR9, c[0x0][0x150] ;  /* 0x0000540000097ab9 */ /* 0x000fe20000000800 */
[----:B------:R-:W-:Y:S01]  /*5df0*/  ISETP.NE.U32.AND P1, PT, RZ, UR10, PT ;  /* 0x0000000aff007c0c */ /* 0x000fe2000bf25070 */
[----:B------:R-:W-:Y:S01]  /*5e00*/  ULDC UR12, c[0x0][0x630] ;  /* 0x00018c00000c7ab9 */ /* 0x000fe20000000800 */
[----:B------:R-:W-:Y:S01]  /*5e10*/  ULDC UR16, c[0x0][0x154] ;  /* 0x0000550000107ab9 */ /* 0x000fe20000000800 */
[----:B------:R-:W-:Y:S01]  /*5e20*/  IMAD.MOV.U32 R2, RZ, RZ, R0 ;  /* 0x000000ffff027224 */ /* 0x000fe200078e0000 */
[----:B------:R-:W-:Y:S01]  /*5e30*/  ISETP.NE.AND.EX P1, PT, RZ, UR11, PT, P1 ;  /* 0x0000000bff007c0c */ /* 0x000fe2000bf25310 */
[----:B------:R-:W1:Y:S01]  /*5e40*/  S2UR UR15, SR_CTAID.Y ;  /* 0x00000000000f79c3 */ /* 0x000e620000002600 */
[----:B0-----:R-:W-:-:S05]  /*5e50*/  I2FP.F32.U32 R3, UR8 ;  /* 0x0000000800037c45 */ /* 0x001fca0008201000 */
[----:B------:R-:W-:Y:S01]  /*5e60*/  FMUL R4, R3, UR9 ;  /* 0x0000000903047c20 */ /* 0x000fe20008400000 */
[----:B------:R-:W-:-:S05]  /*5e70*/  IMAD.MOV.U32 R3, RZ, RZ, R5 ;  /* 0x000000ffff037224 */ /* 0x000fca00078e0005 */
[----:B------:R-:W-:Y:S05]  /*5e80*/  @!P1 BRA `(.L_x_115) ;  /* 0x0000000000289947 */ /* 0x000fea0003800000 */
[----:B------:R-:W-:Y:S02]  /*5e90*/  ULDC UR9, c[0x0][0x634] ;  /* 0x00018d0000097ab9 */ /* 0x000fe40000000800 */
[----:B------:R-:W-:-:S05]  /*5ea0*/  IADD3 R9, P1, R0, UR9, RZ ;  /* 0x0000000900097c10 */ /* 0x000fca000ff3e0ff */
[----:B------:R-:W-:-:S04]  /*5eb0*/  IMAD.X R13, RZ, RZ, R5, P1 ;  /* 0x000000ffff0d7224 */ /* 0x000fc800008e0605 */
[----:B------:R-:W-:-:S04]  /*5ec0*/  IMAD.WIDE.U32 R6, R13, UR10, RZ ;  /* 0x0000000a0d067c25 */ /* 0x000fc8000f8e00ff */
[----:B------:R-:W-:-:S04]  /*5ed0*/  IMAD.WIDE.U32 R6, P1, R9, UR11, R6 ;  /* 0x0000000b09067c25 */ /* 0x000fc8000f820006 */
[----:B------:R-:W-:-:S04]  /*5ee0*/  IMAD.WIDE.U32 R8, R9, UR10, RZ ;  /* 0x0000000a09087c25 */ /* 0x000fc8000f8e00ff */
[----:B------:R-:W-:Y:S01]  /*5ef0*/  IMAD.X R3, RZ, RZ, RZ, P1 ;  /* 0x000000ffff037224 */ /* 0x000fe200008e06ff */
[----:B------:R-:W-:Y:S01]  /*5f00*/  IADD3 RZ, P1, R9, R6, RZ ;  /* 0x0000000609ff7210 */ /* 0x000fe20007f3e0ff */
[----:B------:R-:W-:-:S04]  /*5f10*/  IMAD.MOV.U32 R2, RZ, RZ, R7 ;  /* 0x000000ffff027224 */ /* 0x000fc800078e0007 */
[----:B------:R-:W-:-:S08]  /*5f20*/  IMAD.WIDE.U32.X R2, R13, UR11, R2, P1 ;  /* 0x0000000b0d027c25 */ /* 0x000fd000088e0402 */
.L_x_115:
[--C-:B------:R-:W-:Y:S01]  /*5f30*/  SHF.R.U64 R13, R2, UR12, R3.reuse ;  /* 0x0000000c020d7c19 */ /* 0x100fe20008001203 */
[----:B------:R0:W2:Y:S01]  /*5f40*/  F2I.U32.TRUNC.NTZ R9, R4 ;  /* 0x0000000400097305 */ /* 0x0000a2000020f000 */
[----:B------:R-:W-:Y:S01]  /*5f50*/  SHF.R.U32.HI R2, RZ, UR12, R3 ;  /* 0x0000000cff027c19 */ /* 0x000fe20008011603 */
[----:B------:R-:W-:Y:S01]  /*5f60*/  ULDC.64 UR10, c[0x0][0x620] ;  /* 0x00018800000a7ab9 */ /* 0x000fe20000000a00 */
[----:B------:R-:W-:Y:S01]  /*5f70*/  IADD3 R7, P1, RZ, -R13, RZ ;  /* 0x8000000dff077210 */ /* 0x000fe20007f3e0ff */
[----:B------:R-:W3:Y:S01]  /*5f80*/  LDC R19, c[0x0][0x610] ;  /* 0x00018400ff137b82 */ /* 0x000ee20000000800 */
[----:B-1----:R-:W-:Y:S01]  /*5f90*/  I2FP.F32.U32 R6, UR15 ;  /* 0x0000000f00067c45 */ /* 0x002fe20008201000 */
[----:B------:R-:W-:Y:S01]  /*5fa0*/  ULDC UR12, c[0x0][0x658] ;  /* 0x00019600000c7ab9 */ /* 0x000fe20000000800 */
[----:B------:R-:W-:Y:S01]  /*5fb0*/  ULDC UR18, c[0x0][0x648] ;  /* 0x0001920000127ab9 */ /* 0x000fe20000000800 */
[----:B------:R-:W-:Y:S02]  /*5fc0*/  IMAD.X R2, RZ, RZ, ~R2, P1 ;  /* 0x000000ffff027224 */ /* 0x000fe400008e0e02 */
[----:B------:R-:W-:Y:S01]  /*5fd0*/  FMUL R8, R6, UR16 ;  /* 0x0000001006087c20 */ /* 0x000fe20008400000 */
[----:B0-----:R-:W-:Y:S01]  /*5fe0*/  IMAD.MOV.U32 R4, RZ, RZ, R0 ;  /* 0x000000ffff047224 */ /* 0x001fe200078e0000 */
[----:B------:R-:W-:Y:S01]  /*5ff0*/  ULDC.64 UR16, c[0x0][0x640] ;  /* 0x0001900000107ab9 */ /* 0x000fe20000000a00 */
[----:B------:R-:W-:Y:S01]  /*6000*/  IMAD R6, R2, UR10, RZ ;  /* 0x0000000a02067c24 */ /* 0x000fe2000f8e02ff */
[----:B------:R-:W-:Y:S01]  /*6010*/  ISETP.NE.U32.AND P1, PT, RZ, UR16, PT ;  /* 0x00000010ff007c0c */ /* 0x000fe2000bf25070 */
[----:B------:R-:W-:Y:S01]  /*6020*/  IMAD.WIDE.U32 R2, R7, UR10, R4 ;  /* 0x0000000a07027c25 */ /* 0x000fe2000f8e0004 */
[----:B------:R-:W0:Y:S01]  /*6030*/  F2I.U32.TRUNC.NTZ R8, R8 ;  /* 0x0000000800087305 */ /* 0x000e22000020f000 */
[----:B--2---:R-:W-:Y:S01]  /*6040*/  R2UR UR9, R9 ;  /* 0x00000000090972ca */ /* 0x004fe200000e0000 */
[----:B------:R-:W-:Y:S01]  /*6050*/  ULDC UR10, c[0x0][0x618] ;  /* 0x00018600000a7ab9 */ /* 0x000fe20000000800 */
[----:B------:R-:W-:Y:S01]  /*6060*/  IMAD R7, R7, UR11, R6 ;  /* 0x0000000b07077c24 */ /* 0x000fe2000f8e0206 */
[----:B------:R-:W-:-:S03]  /*6070*/  ISETP.NE.AND.EX P1, PT, RZ, UR17, PT, P1 ;  /* 0x00000011ff007c0c */ /* 0x000fc6000bf25310 */
[----:B------:R-:W-:-:S05]  /*6080*/  IMAD.IADD R3, R3, 0x1, R7 ;  /* 0x0000000103037824 */ /* 0x000fca00078e0207 */
[--C-:B------:R-:W-:Y:S02]  /*6090*/  SHF.R.U64 R4, R2, UR10, R3.reuse ;  /* 0x0000000a02047c19 */ /* 0x100fe40008001203 */
[----:B------:R-:W-:Y:S01]  /*60a0*/  SHF.R.U32.HI R3, RZ, UR10, R3 ;  /* 0x0000000aff037c19 */ /* 0x000fe20008011603 */
[----:B------:R-:W-:Y:S01]  /*60b0*/  ULDC UR10, c[0x0][0x608] ;  /* 0x00018200000a7ab9 */ /* 0x000fe20000000800 */
[----:B0-----:R-:W-:Y:S02]  /*60c0*/  R2UR UR11, R8 ;  /* 0x00000000080b72ca */ /* 0x001fe400000e0000 */
[--C-:B------:R-:W-:Y:S02]  /*60d0*/  SHF.R.U64 R14, R4, UR10, R3.reuse ;  /* 0x0000000a040e7c19 */ /* 0x100fe40008001203 */
[----:B------:R-:W-:Y:S01]  /*60e0*/  SHF.R.U32.HI R3, RZ, UR10, R3 ;  /* 0x0000000aff037c19 */ /* 0x000fe20008011603 */
[----:B------:R-:W-:-:S03]  /*60f0*/  UIADD3 UR10, -UR9, URZ, URZ ;  /* 0x0000003f090a7290 */ /* 0x000fc6000fffe13f */
[--C-:B------:R-:W-:Y:S01]  /*6100*/  SHF.R.U64 R17, R14, UR12, R3.reuse ;  /* 0x0000000c0e117c19 */ /* 0x100fe20008001203 */
[----:B------:R-:W-:Y:S01]  /*6110*/  ULDC UR9, c[0x0][0x144] ;  /* 0x0000510000097ab9 */ /* 0x000fe20000000800 */
[----:B------:R-:W-:-:S03]  /*6120*/  SHF.R.U32.HI R3, RZ, UR12, R3 ;  /* 0x0000000cff037c19 */ /* 0x000fc60008011603 */
[----:B------:R-:W-:Y:S01]  /*6130*/  IMAD.MOV.U32 R2, RZ, RZ, R17 ;  /* 0x000000ffff027224 */ /* 0x000fe200078e0011 */
[----:B------:R-:W-:Y:S06]  /*6140*/  @!P1 BRA `(.L_x_116) ;  /* 0x0000000000289947 */ /* 0x000fec0003800000 */
        /* <DEDUP_REMOVED lines=10> */
.L_x_116:
[----:B------:R-:W-:Y:S01]  /*61f0*/  UIADD3 UR11, -UR11, URZ, URZ ;  /* 0x0000003f0b0b7290 */ /* 0x000fe2000fffe13f */
[----:B------:R-:W-:Y:S01]  /*6200*/  SHF.R.U64 R3, R2, UR18, R3 ;  /* 0x0000001202037c19 */ /* 0x000fe20008001203 */
[----:B------:R-:W-:Y:S01]  /*6210*/  UIMAD UR8, UR9, UR10, UR8 ;  /* 0x0000000a090872a4 */ /* 0x000fe2000f8e0208 */
[----:B------:R-:W-:Y:S02]  /*6220*/  LOP3.LUT R2, R14, UR6, RZ, 0xc0, !PT ;  /* 0x000000060e027c12 */ /* 0x000fe4000f8ec0ff */
[----:B------:R-:W-:Y:S01]  /*6230*/  ULDC UR9, c[0x0][0x148] ;  /* 0x0000520000097ab9 */ /* 0x000fe20000000800 */
[----:B------:R-:W-:Y:S01]  /*6240*/  IMAD.MOV R6, RZ, RZ, -R3 ;  /* 0x000000ffff067224 */ /* 0x000fe200078e0a03 */
[----:B------:R-:W-:Y:S01]  /*6250*/  @UP2 UIMAD UR8, UR9, UR11, UR15 ;  /* 0x0000000b090822a4 */ /* 0x000fe2000f8e020f */
[----:B------:R-:W-:Y:S01]  /*6260*/  IMAD R2, R3, UR5, R2 ;  /* 0x0000000503027c24 */ /* 0x000fe2000f8e0202 */
[----:B------:R-:W-:Y:S01]  /*6270*/  LOP3.LUT R4, R4, UR4, RZ, 0xc0, !PT ;  /* 0x0000000404047c12 */ /* 0x000fe2000f8ec0ff */
[----:B------:R-:W-:Y:S01]  /*6280*/  ULDC UR9, c[0x0][0x638] ;  /* 0x00018e0000097ab9 */ /* 0x000fe20000000800 */
[----:B------:R-:W-:Y:S01]  /*6290*/  PLOP3.LUT P1, PT, PT, PT, UP2, 0x80, 0x0 ;  /* 0x000000000000781c */ /* 0x000fe20003f2f028 */
[----:B------:R-:W-:-:S02]  /*62a0*/  IMAD R3, R6, UR9, R17 ;  /* 0x0000000906037c24 */ /* 0x000fc4000f8e0211 */
[----:B---3--:R-:W-:Y:S01]  /*62b0*/  IMAD R2, R2, R19, UR8 ;  /* 0x0000000802027e24 */ /* 0x008fe2000f8e0213 */
[----:B------:R-:W-:Y:S01]  /*62c0*/  ULDC UR8, c[0x0][0x600] ;  /* 0x0001800000087ab9 */ /* 0x000fe20000000800 */
[----:B------:R-:W-:Y:S02]  /*62d0*/  IMAD.MOV.U32 R6, RZ, RZ, 0x1 ;  /* 0x00000001ff067424 */ /* 0x000fe400078e00ff */
[----:B------:R-:W-:Y:S02]  /*62e0*/  IMAD R7, R3, UR8, R4 ;  /* 0x0000000803077c24 */ /* 0x000fe4000f8e0204 */
[----:B------:R-:W-:-:S03]  /*62f0*/  IMAD.MOV.U32 R4, RZ, RZ, R13 ;  /* 0x000000ffff047224 */ /* 0x000fc600078e000d */
[----:B------:R-:W-:Y:S02]  /*6300*/  SEL R3, R7, R2, !P1 ;  /* 0x0000000207037207 */ /* 0x000fe40004800000 */
[----:B------:R-:W-:-:S07]  /*6310*/  SEL R2, R2, R7, !P1 ;  /* 0x0000000702027207 */ /* 0x000fce0004800000 */
.L_x_114:
[----:B------:R-:W-:Y:S05]  /*6320*/  BSYNC B1 ;  /* 0x0000000000017941 */ /* 0x000fea0003800000 */
.L_x_113:
[----:B------:R-:W-:-:S13]  /*6330*/  LOP3.LUT P1, RZ, R6, 0xff, RZ, 0xc0, !PT ;  /* 0x000000ff06ff7812 */ /* 0x000fda000782c0ff */
[----:B------:R-:W-:Y:S05]  /*6340*/  @P1 BRA `(.L_x_117) ;  /* 0xfffffff4003c1947 */ /* 0x000fea000383ffff */
[----:B------:R-:W-:Y:S05]  /*6350*/  BSYNC B0 ;  /* 0x0000000000007941 */ /* 0x000fea0003800000 */
.L_x_105:
[----:B------:R-:W-:-:S03]  /*6360*/  UMOV UR8, 0xffffffff ;  /* 0xffffffff00087882 */ /* 0x000fc60000000000 */
[----:B------:R-:W-:Y:S05]  /*6370*/  BRA.DIV UR8, `(.L_x_118) ;  /* 0x0000000608487947 */ /* 0x000fea000b800000 */
[----:B------:R-:W-:-:S13]  /*6380*/  ELECT P0, URZ, PT ;  /* 0x00000000003f782f */ /* 0x000fda0003800000 */
.L_x_134:
[----:B------:R-:W-:Y:S04]  /*6390*/  BSSY B0, `(.L_x_119) ;  /* 0x000002c000007945 */ /* 0x000fe80003800000 */
[----:B------:R-:W-:Y:S05]  /*63a0*/  @!P0 BRA `(.L_x_120) ;  /* 0x0000000000a88947 */ /* 0x000fea0003800000 */
[----:B------:R-:W-:-:S04]  /*63b0*/  ULOP3.LUT UR8, UR13, 0x2, URZ, 0xfc, !UPT ;  /* 0x000000020d087892 */ /* 0x000fc8000f8efc3f */
[----:B------:R-:W-:-:S06]  /*63c0*/  UISETP.NE.AND UP0, UPT, UR8, 0x3, UPT ;  /* 0x000000030800788c */ /* 0x000fcc000bf05270 */
[----:B------:R-:W-:-:S13]  /*63d0*/  PLOP3.LUT P0, PT, PT, PT, UP0, 0x80, 0x0 ;  /* 0x000000000000781c */ /* 0x000fda0003f0f008 */
[----:B------:R-:W-:Y:S05]  /*63e0*/  @!P0 BRA `(.L_x_121) ;  /* 0x0000000000048947 */ /* 0x000fea0003800000 */
[----:B------:R-:W-:Y:S01]  /*63f0*/  BPT.TRAP 0x1 ;  /* 0x000000040000795c */ /* 0x000fe20000300000 */
.L_x_121:
[----:B------:R-:W0:Y:S01]  /*6400*/  S2R R3, SR_CgaCtaId ;  /* 0x0000000000037919 */ /* 0x000e220000008800 */
[----:B------:R-:W-:Y:S02]  /*6410*/  MOV R0, 0x400 ;  /* 0x0000040000007802 */ /* 0x000fe40000000f00 */
[----:B------:R-:W-:Y:S02]  /*6420*/  SHF.L.U32 R2, R10, 0x1f, RZ ;  /* 0x0000001f0a027819 */ /* 0x000fe400000006ff */
[----:B0-----:R-:W-:-:S05]  /*6430*/  LEA R0, R3, R0, 0x18 ;  /* 0x0000000003007211 */ /* 0x001fca00078ec0ff */
[----:B------:R-:W-:-:S04]  /*6440*/  VIADD R0, R0, 0x20 ;  /* 0x0000002000007836 */ /* 0x000fc80000000000 */
[C---:B------:R-:W-:Y:S02]  /*6450*/  IMAD R5, R11.reuse, 0x8, R0 ;  /* 0x000000080b057824 */ /* 0x040fe400078e0200 */
[----:B------:R-:W-:Y:S02]  /*6460*/  VIADD R11, R11, 0x1 ;  /* 0x000000010b0b7836 */ /* 0x000fe40000000000 */
[----:B------:R-:W0:Y:S03]  /*6470*/  SYNCS.PHASECHK.TRANS64.TRYWAIT P0, [R5+URZ], R2 ;  /* 0x00000002050075a7 */ /* 0x000e26000800017f */
[----:B------:R-:W-:-:S04]  /*6480*/  ISETP.NE.AND P1, PT, R11, 0x4, PT ;  /* 0x000000040b00780c */ /* 0x000fc80003f25270 */
[----:B------:R-:W-:Y:S02]  /*6490*/  SEL R3, RZ, 0x1, P1 ;  /* 0x00000001ff037807 */ /* 0x000fe40000800000 */
[----:B------:R-:W-:Y:S02]  /*64a0*/  SEL R11, R11, RZ, P1 ;  /* 0x000000ff0b0b7207 */ /* 0x000fe40000800000 */
[----:B------:R-:W-:-:S03]  /*64b0*/  LOP3.LUT R10, R10, R3, RZ, 0x3c, !PT ;  /* 0x000000030a0a7212 */ /* 0x000fc600078e3cff */
[----:B------:R-:W-:Y:S01]  /*64c0*/  IMAD R7, R11, 0x8, R0 ;  /* 0x000000080b077824 */ /* 0x000fe200078e0200 */
[----:B------:R-:W-:Y:S01]  /*64d0*/  SHF.L.U32 R4, R10, 0x1f, RZ ;  /* 0x0000001f0a047819 */ /* 0x000fe200000006ff */
[----:B0-----:R-:W-:Y:S06]  /*64e0*/  @!P0 BRA `(.L_x_122) ;  /* 0x0000000400108947 */ /* 0x001fec0003800000 */
.L_x_135:
[----:B------:R-:W1:Y:S01]  /*64f0*/  SYNCS.PHASECHK.TRANS64.TRYWAIT P0, [R7+URZ], R4 ;  /* 0x00000004070075a7 */ /* 0x000e62000800017f */
[----:B0-----:R-:W-:-:S05]  /*6500*/  VIADD R2, R11, 0x1 ;  /* 0x000000010b027836 */ /* 0x001fca0000000000 */
[----:B------:R-:W-:-:S04]  /*6510*/  ISETP.NE.AND P1, PT, R2, 0x4, PT ;  /* 0x000000040200780c */ /* 0x000fc80003f25270 */
[----:B------:R-:W-:Y:S02]  /*6520*/  SEL R3, RZ, 0x1, P1 ;  /* 0x00000001ff037807 */ /* 0x000fe40000800000 */
[----:B------:R-:W-:Y:S02]  /*6530*/  SEL R9, R2, RZ, P1 ;  /* 0x000000ff02097207 */ /* 0x000fe40000800000 */
[----:B------:R-:W-:-:S03]  /*6540*/  LOP3.LUT R11, R10, R3, RZ, 0x3c, !PT ;  /* 0x000000030a0b7212 */ /* 0x000fc600078e3cff */
[----:B------:R-:W-:Y:S01]  /*6550*/  IMAD R6, R9, 0x8, R0 ;  /* 0x0000000809067824 */ /* 0x000fe200078e0200 */
[----:B------:R-:W-:Y:S01]  /*6560*/  SHF.L.U32 R5, R11, 0x1f, RZ ;  /* 0x0000001f0b057819 */ /* 0x000fe200000006ff */
[----:B-1----:R-:W-:Y:S06]  /*6570*/  @!P0 BRA `(.L_x_123) ;  /* 0x0000000400008947 */ /* 0x002fec0003800000 */
.L_x_136:
[----:B------:R-:W1:Y:S01]  /*6580*/  SYNCS.PHASECHK.TRANS64.TRYWAIT P0, [R6+URZ], R5 ;  /* 0x00000005060075a7 */ /* 0x000e62000800017f */
[----:B------:R-:W-:-:S05]  /*6590*/  VIADD R2, R9, 0x1 ;  /* 0x0000000109027836 */ /* 0x000fca0000000000 */
[----:B------:R-:W-:-:S04]  /*65a0*/  ISETP.NE.AND P1, PT, R2, 0x4, PT ;  /* 0x000000040200780c */ /* 0x000fc80003f25270 */
[----:B0-----:R-:W-:Y:S02]  /*65b0*/  SEL R4, RZ, 0x1, P1 ;  /* 0x00000001ff047807 */ /* 0x001fe40000800000 */
[----:B------:R-:W-:Y:S02]  /*65c0*/  SEL R3, R2, RZ, P1 ;  /* 0x000000ff02037207 */ /* 0x000fe40000800000 */
[----:B------:R-:W-:Y:S01]  /*65d0*/  LOP3.LUT R4, R11, R4, RZ, 0x3c, !PT ;  /* 0x000000040b047212 */ /* 0x000fe200078e3cff */
[----:B-1----:R-:W-:Y:S06]  /*65e0*/  @!P0 BRA `(.L_x_124) ;  /* 0x0000000000f88947 */ /* 0x002fec0003800000 */
.L_x_137:
[----:B------:R-:W-:Y:S01]  /*65f0*/  IMAD R3, R3, 0x8, R0 ;  /* 0x0000000803037824 */ /* 0x000fe200078e0200 */
[----:B------:R-:W-:-:S07]  /*6600*/  SHF.L.U32 R0, R4, 0x1f, RZ ;  /* 0x0000001f04007819 */ /* 0x000fce00000006ff */
.L_x_125:
[----:B-1----:R1:W2:Y:S02]  /*6610*/  SYNCS.PHASECHK.TRANS64.TRYWAIT P0, [R3+URZ], R0 ;  /* 0x00000000030075a7 */ /* 0x0022a4000800017f */
[----:B--2---:R-:W-:Y:S05]  /*6620*/  @!P0 NANOSLEEP.SYNCS 0x989680 ;  /* 0x009896800000895d */ /* 0x004fea0003900000 */
[----:B------:R-:W2:Y:S02]  /*6630*/  @!P0 SYNCS.PHASECHK.TRANS64 P0, [R3+URZ], R0 ;  /* 0x00000000030085a7 */ /* 0x000ea4000800007f */
[----:B--2---:R-:W-:Y:S05]  /*6640*/  @!P0 BRA `(.L_x_125) ;  /* 0xfffffffc00f08947 */ /* 0x004fea000383ffff */
.L_x_120:
[----:B------:R-:W-:Y:S05]  /*6650*/  BSYNC B0 ;  /* 0x0000000000007941 */ /* 0x000fea0003800000 */
.L_x_119:
[----:B------:R-:W-:Y:S05]  /*6660*/  EXIT ;  /* 0x000000000000794d */ /* 0x000fea0003800000 */
.L_x_14:
[----:B0-----:R0:W2:Y:S02]  /*6670*/  SYNCS.PHASECHK.TRANS64.TRYWAIT P0, [R15+URZ+-0x8], R10 ;  /* 0xfffff80a0f0075a7 */ /* 0x0010a4000800017f */
[----:B--2---:R-:W-:Y:S05]  /*6680*/  @!P0 NANOSLEEP.SYNCS 0x989680 ;  /* 0x009896800000895d */ /* 0x004fea0003900000 */
[----:B------:R-:W2:Y:S02]  /*6690*/  @!P0 SYNCS.PHASECHK.TRANS64 P0, [R15+URZ+-0x8], R10 ;  /* 0xfffff80a0f0085a7 */ /* 0x000ea4000800007f */
[----:B--2---:R-:W-:Y:S05]  /*66a0*/  @!P0 BRA `(.L_x_14) ;  /* 0xfffffffc00f08947 */ /* 0x004fea000383ffff */
[----:B------:R-:W-:Y:S05]  /*66b0*/  BRA `(.L_x_126) ;  /* 0xffffffac00c47947 */ /* 0x000fea000383ffff */
.L_x_19:
[----:B--2---:R-:W-:-:S04]  /*66c0*/  IMAD.U32 R11, RZ, RZ, UR4 ;  /* 0x00000004ff0b7e24 */ /* 0x004fc8000f8e00ff */
[----:B------:R2:W3:Y:S03]  /*66d0*/  SYNCS.PHASECHK.TRANS64.TRYWAIT P0, [R11+URZ], R10 ;  /* 0x0000000a0b0075a7 */ /* 0x0004e6000800017f */
[----:B---3--:R-:W-:Y:S05]  /*66e0*/  @!P0 NANOSLEEP.SYNCS 0x989680 ;  /* 0x009896800000895d */ /* 0x008fea0003900000 */
[----:B------:R-:W3:Y:S02]  /*66f0*/  @!P0 SYNCS.PHASECHK.TRANS64 P0, [R11+URZ], R10 ;  /* 0x0000000a0b0085a7 */ /* 0x000ee4000800007f */
[----:B---3--:R-:W-:Y:S05]  /*6700*/  @!P0 BRA `(.L_x_19) ;  /* 0xfffffffc00ec8947 */ /* 0x008fea000383ffff */
[----:B------:R-:W-:Y:S05]  /*6710*/  BRA `(.L_x_18) ;  /* 0xffffffb000707947 */ /* 0x000fea000383ffff */
.L_x_25:
[----:B--2---:R-:W-:-:S04]  /*6720*/  IMAD.U32 R12, RZ, RZ, UR8 ;  /* 0x00000008ff0c7e24 */ /* 0x004fc8000f8e00ff */
[----:B------:R2:W3:Y:S03]  /*6730*/  SYNCS.PHASECHK.TRANS64.TRYWAIT P0, [R12+URZ], R11 ;  /* 0x0000000b0c0075a7 */ /* 0x0004e6000800017f */
[----:B---3--:R-:W-:Y:S05]  /*6740*/  @!P0 NANOSLEEP.SYNCS 0x989680 ;  /* 0x009896800000895d */ /* 0x008fea0003900000 */
[----:B------:R-:W3:Y:S02]  /*6750*/  @!P0 SYNCS.PHASECHK.TRANS64 P0, [R12+URZ], R11 ;  /* 0x0000000b0c0085a7 */ /* 0x000ee4000800007f */
[----:B---3--:R-:W-:Y:S05]  /*6760*/  @!P0 BRA `(.L_x_25) ;  /* 0xfffffffc00ec8947 */ /* 0x008fea000383ffff */
[----:B------:R-:W-:Y:S05]  /*6770*/  BRA `(.L_x_24) ;  /* 0xffffffb400c87947 */ /* 0x000fea000383ffff */
.L_x_33:
[----:B---3--:R3:W4:Y:S02]  /*6780*/  SYNCS.PHASECHK.TRANS64.TRYWAIT P0, [R15+URZ+0x8], R10 ;  /* 0x0000080a0f0075a7 */ /* 0x008724000800017f */
[----:B----4-:R-:W-:Y:S05]  /*6790*/  @!P0 NANOSLEEP.SYNCS 0x989680 ;  /* 0x009896800000895d */ /* 0x010fea0003900000 */
[----:B------:R-:W4:Y:S02]  /*67a0*/  @!P0 SYNCS.PHASECHK.TRANS64 P0, [R15+URZ+0x8], R10 ;  /* 0x0000080a0f0085a7 */ /* 0x000f24000800007f */
[----:B----4-:R-:W-:Y:S05]  /*67b0*/  @!P0 BRA `(.L_x_33) ;  /* 0xfffffffc00f08947 */ /* 0x010fea000383ffff */
[----:B------:R-:W-:Y:S05]  /*67c0*/  BRA `(.L_x_127) ;  /* 0xffffffbc00d87947 */ /* 0x000fea000383ffff */
.L_x_106:
[----:B------:R-:W-:Y:S01]  /*67d0*/  BSSY B1, `(.L_x_128) ;  /* 0x0000006000017945 */ /* 0x000fe20003800000 */
[----:B------:R-:W-:-:S07]  /*67e0*/  IMAD.MOV.U32 R6, RZ, RZ, -0x1 ;  /* 0xffffffffff067424 */ /* 0x000fce00078e00ff */
[----:B------:R-:W-:Y:S05]  /*67f0*/  WARPSYNC.COLLECTIVE R6, `(.L_x_129) ;  /* 0x00000000060c7348 */ /* 0x000fea0003c00000 */
[----:B------:R-:W-:Y:S02]  /*6800*/  ELECT P1, UR62, PT ;  /* 0x00000000003e782f */ /* 0x000fe40003820000 */
[----:B------:R-:W-:Y:S01]  /*6810*/  MOV R6, UR62 ;  /* 0x0000003e00067c02 */ /* 0x000fe20008000f00 */
[----:B------:R-:W-:Y:S10]  /*6820*/  ENDCOLLECTIVE ;  /* 0x000000000000791b */ /* 0x000ff40003800000 */
.L_x_129:
[----:B------:R-:W-:Y:S05]  /*6830*/  BSYNC B1 ;  /* 0x0000000000017941 */ /* 0x000fea0003800000 */
.L_x_128:
[----:B------:R-:W-:Y:S05]  /*6840*/  BRA `(.L_x_130) ;  /* 0xfffffff000087947 */ /* 0x000fea000383ffff */
.L_x_109:
[----:B-1----:R1:W2:Y:S02]  /*6850*/  SYNCS.PHASECHK.TRANS64.TRYWAIT P1, [R13+URZ+0x20], R6 ;  /* 0x000020060d0075a7 */ /* 0x0022a4000802017f */
[----:B--2---:R-:W-:Y:S05]  /*6860*/  @!P1 NANOSLEEP.SYNCS 0x989680 ;  /* 0x009896800000995d */ /* 0x004fea0003900000 */
[----:B------:R-:W2:Y:S02]  /*6870*/  @!P1 SYNCS.PHASECHK.TRANS64 P1, [R13+URZ+0x20], R6 ;  /* 0x000020060d0095a7 */ /* 0x000ea4000802007f */
[----:B--2---:R-:W-:Y:S05]  /*6880*/  @!P1 BRA `(.L_x_109) ;  /* 0xfffffffc00f09947 */ /* 0x004fea000383ffff */
[----:B------:R-:W-:Y:S05]  /*6890*/  BRA `(.L_x_131) ;  /* 0xfffffff0003c7947 */ /* 0x000fea000383ffff */
.L_x_118:
[----:B------:R-:W-:Y:S01]  /*68a0*/  BSSY B0, `(.L_x_132) ;  /* 0x0000006000007945 */ /* 0x000fe20003800000 */
[----:B------:R-:W-:-:S07]  /*68b0*/  IMAD.MOV.U32 R6, RZ, RZ, -0x1 ;  /* 0xffffffffff067424 */ /* 0x000fce00078e00ff */
[----:B------:R-:W-:Y:S05]  /*68c0*/  WARPSYNC.COLLECTIVE R6, `(.L_x_133) ;  /* 0x00000000060c7348 */ /* 0x000fea0003c00000 */
[----:B------:R-:W-:Y:S02]  /*68d0*/  ELECT P1, UR62, PT ;  /* 0x00000000003e782f */ /* 0x000fe40003820000 */
[----:B------:R-:W-:Y:S01]  /*68e0*/  MOV R6, UR62 ;  /* 0x0000003e00067c02 */ /* 0x000fe20008000f00 */
[----:B------:R-:W-:Y:S10]  /*68f0*/  ENDCOLLECTIVE ;  /* 0x000000000000791b */ /* 0x000ff40003800000 */
.L_x_133:
[----:B------:R-:W-:Y:S05]  /*6900*/  BSYNC B0 ;  /* 0x0000000000007941 */ /* 0x000fea0003800000 */
.L_x_132:
[----:B------:R-:W-:Y:S01]  /*6910*/  PLOP3.LUT P0, PT, P1, PT, PT, 0x80, 0x0 ;  /* 0x000000000000781c */ /* 0x000fe20000f0f070 */
[----:B------:R-:W-:-:S12]  /*6920*/  BRA `(.L_x_134) ;  /* 0xfffffff800987947 */ /* 0x000fd8000383ffff */
.L_x_122:
[----:B0-----:R0:W1:Y:S02]  /*6930*/  SYNCS.PHASECHK.TRANS64.TRYWAIT P0, [R5+URZ], R2 ;  /* 0x00000002050075a7 */ /* 0x001064000800017f */
[----:B-1----:R-:W-:Y:S05]  /*6940*/  @!P0 NANOSLEEP.SYNCS 0x989680 ;  /* 0x009896800000895d */ /* 0x002fea0003900000 */
[----:B------:R-:W1:Y:S02]  /*6950*/  @!P0 SYNCS.PHASECHK.TRANS64 P0, [R5+URZ], R2 ;  /* 0x00000002050085a7 */ /* 0x000e64000800007f */
[----:B-1----:R-:W-:Y:S05]  /*6960*/  @!P0 BRA `(.L_x_122) ;  /* 0xfffffffc00f08947 */ /* 0x002fea000383ffff */
[----:B------:R-:W-:Y:S05]  /*6970*/  BRA `(.L_x_135) ;  /* 0xfffffff800dc7947 */ /* 0x000fea000383ffff */
.L_x_123:
[----:B0-----:R0:W1:Y:S02]  /*6980*/  SYNCS.PHASECHK.TRANS64.TRYWAIT P0, [R7+URZ], R4 ;  /* 0x00000004070075a7 */ /* 0x001064000800017f */
[----:B-1----:R-:W-:Y:S05]  /*6990*/  @!P0 NANOSLEEP.SYNCS 0x989680 ;  /* 0x009896800000895d */ /* 0x002fea0003900000 */
[----:B------:R-:W1:Y:S02]  /*69a0*/  @!P0 SYNCS.PHASECHK.TRANS64 P0, [R7+URZ], R4 ;  /* 0x00000004070085a7 */ /* 0x000e64000800007f */
[----:B-1----:R-:W-:Y:S05]  /*69b0*/  @!P0 BRA `(.L_x_123) ;  /* 0xfffffffc00f08947 */ /* 0x002fea000383ffff */
[----:B------:R-:W-:Y:S05]  /*69c0*/  BRA `(.L_x_136) ;  /* 0xfffffff800ec7947 */ /* 0x000fea000383ffff */
.L_x_124:
[----:B0-----:R0:W1:Y:S02]  /*69d0*/  SYNCS.PHASECHK.TRANS64.TRYWAIT P0, [R6+URZ], R5 ;  /* 0x00000005060075a7 */ /* 0x001064000800017f */
[----:B-1----:R-:W-:Y:S05]  /*69e0*/  @!P0 NANOSLEEP.SYNCS 0x989680 ;  /* 0x009896800000895d */ /* 0x002fea0003900000 */
[----:B------:R-:W1:Y:S02]  /*69f0*/  @!P0 SYNCS.PHASECHK.TRANS64 P0, [R6+URZ], R5 ;  /* 0x00000005060085a7 */ /* 0x000e64000800007f */
[----:B-1----:R-:W-:Y:S05]  /*6a00*/  @!P0 BRA `(.L_x_124) ;  /* 0xfffffffc00f08947 */ /* 0x002fea000383ffff */
[----:B------:R-:W-:Y:S05]  /*6a10*/  BRA `(.L_x_137) ;  /* 0xfffffff800f47947 */ /* 0x000fea000383ffff */
.L_x_138:
[----:B------:R-:W-:-:S00]  /*6a20*/  BRA `(.L_x_138) ;  /* 0xfffffffc00fc7947 */ /* 0x000fc0000383ffff */
[----:B------:R-:W-:-:S00]  /*6a30*/  NOP ;  /* 0x0000000000007918 */ /* 0x000fc00000000000 */
        /* <DEDUP_REMOVED lines=12> */
.L_x_139:


//--------------------- .nv.shared._ZN7cutlass13device_kernelINS_4gemm6kernel13GemmUniversalIN4cute5tupleIJiiiiEEENS1_10collective13CollectiveMmaINS1_37MainloopSm90TmaGmmaWarpSpecializedFP8ILi4ENS5_IJNS4_1CILi1EEESB_SB_EEENS1_32KernelTmaWarpSpecializedPingpongEEENS5_IJNSA_ILi64EEESF_SF_EEENS_12float_e5m2_tENS5_IJlSB_lEEESH_SI_NS4_8TiledMMAINS4_8MMA_AtomIJNS4_4SM904GMMA30MMA_64x64x32_F32E5M2E5M2_SS_TNILNSM_7ScaleInE1ELSO_1EEEEEENS4_6LayoutISC_NS5_IJNSA_ILi0EEESS_SS_EEEEENS5_IJNS4_10UnderscoreESV_SV_EEEEENS4_13SM90_TMA_LOADENS4_14ComposedLayoutINS4_7SwizzleILi2ELi4ELi3EEENS4_18smem_ptr_flag_bitsILi8EEENSR_INS5_IJNSA_ILi8EEESF_EEENS5_IJSF_SB_EEEEEEEvNS4_8identityESY_S18_vS19_EENS_8epilogue10collective6detail29Sm90TmaWarpSpecializedAdapterINS1C_15DefaultEpilogueISH_SI_SI_NS1B_6thread17LinearCombinationISH_Li1EffLNS1G_9ScaleType4KindE0ELNS_15FloatRoundStyleE2ESH_EENS1_15EpilogueDefaultEEEEEvvEEEEvNT_6ParamsE --------------------------
	.section	.nv.shared._ZN7cutlass13device_kernelINS_4gemm6kernel13GemmUniversalIN4cute5tupleIJiiiiEEENS1_10collective13CollectiveMmaINS1_37MainloopSm90TmaGmmaWarpSpecializedFP8ILi4ENS5_IJNS4_1CILi1EEESB_SB_EEENS1_32KernelTmaWarpSpecializedPingpongEEENS5_IJNSA_ILi64EEESF_SF_EEENS_12float_e5m2_tENS5_IJlSB_lEEESH_SI_NS4_8TiledMMAINS4_8MMA_AtomIJNS4_4SM904GMMA30MMA_64x64x32_F32E5M2E5M2_SS_TNILNSM_7ScaleInE1ELSO_1EEEEEENS4_6LayoutISC_NS5_IJNSA_ILi0EEESS_SS_EEEEENS5_IJNS4_10UnderscoreESV_SV_EEEEENS4_13SM90_TMA_LOADENS4_14ComposedLayoutINS4_7SwizzleILi2ELi4ELi3EEENS4_18smem_ptr_flag_bitsILi8EEENSR_INS5_IJNSA_ILi8EEESF_EEENS5_IJSF_SB_EEEEEEEvNS4_8identityESY_S18_vS19_EENS_8epilogue10collective6detail29Sm90TmaWarpSpecializedAdapterINS1C_15DefaultEpilogueISH_SI_SI_NS1B_6thread17LinearCombinationISH_Li1EffLNS1G_9ScaleType4KindE0ELNS_15FloatRoundStyleE2ESH_EENS1_15EpilogueDefaultEEEEEvvEEEEvNT_6ParamsE,"aw",@nobits
	.sectionflags	@""
	.align	16
	.zero		1024


//--------------------- .nv.shared.reserved.0     --------------------------
	.section	.nv.shared.reserved.0,"aw",@nobits
	.weak		__nv_reservedSMEM_offset_0_alias
	.size		__nv_reservedSMEM_offset_0_alias, 0, 0
	.other		__nv_reservedSMEM_offset_0_alias,@"STO_CUDA_RESERVED_SHARED STV_DEFAULT"
__nv_reservedSMEM_offset_0_alias:
	.zero		0


//--------------------- .nv.global                --------------------------
	.section	.nv.global,"aw",@nobits
.nv.global:
	.type		_ZN40_INTERNAL_cbda704d_4_k_cu_2da17f36_291494cute1_E,@object
	.size		_ZN40_INTERNAL_cbda704d_4_k_cu_2da17f36_291494cute1_E,(_ZN40_INTERNAL_cbda704d_4_k_cu_2da17f36_291494cuda3std3__45__cpo6cbeginE - _ZN40_INTERNAL_cbda704d_4_k_cu_2da17f36_291494cute1_E)
_ZN40_INTERNAL_cbda704d_4_k_cu_2da17f36_291494cute1_E:
	.zero		1
	.type		_ZN40_INTERNAL_cbda704d_4_k_cu_2da17f36_291494cuda3std3__45__cpo6cbeginE,@object
	.size		_ZN40_INTERNAL_cbda704d_4_k_cu_2da17f36_291494cuda3std3__45__cpo6cbeginE,(_ZN40_INTERNAL_cbda704d_4_k_cu_2da17f36_291494cuda3std3__48in_placeE - _ZN40_INTERNAL_cbda704d_4_k_cu_2da17f36_291494cuda3std3__45__cpo6cbeginE)
_ZN40_INTERNAL_cbda704d_4_k_cu_2da17f36_291494cuda3std3__45__cpo6cbeginE:
	.zero		1
	.type		_ZN40_INTERNAL_cbda704d_4_k_cu_2da17f36_291494cuda3std3__48in_placeE,@object
	.size		_ZN40_INTERNAL_cbda704d_4_k_cu_2da17f36_291494cuda3std3__48in_placeE,(_ZN40_INTERNAL_cbda704d_4_k_cu_2da17f36_291494cuda3std6ranges3__45__cpo9iter_moveE - _ZN40_INTERNAL_cbda704d_4_k_cu_2da17f36_291494cuda3std3__48in_placeE)
_ZN40_INTERNAL_cbda704d_4_k_cu_2da17f36_291494cuda3std3__48in_placeE:
	.zero		1
	.type		_ZN40_INTERNAL_cbda704d_4_k_cu_2da17f36_291494cuda3std6ranges3__45__cpo9iter_moveE,@object
	.size		_ZN40_INTERNAL_cbda704d_4_k_cu_2da17f36_291494cuda3std6ranges3__45__cpo9iter_moveE,(_ZN40_INTERNAL_cbda704d_4_k_cu_2da17f36_291494cuda3std3__45__cpo5beginE - _ZN40_INTERNAL_cbda704d_4_k_cu_2da17f36_291494cuda3std6ranges3__45__cpo9iter_moveE)
_ZN40_INTERNAL_cbda704d_4_k_cu_2da17f36_291494cuda3std6ranges3__45__cpo9iter_moveE:
	.zero		1
	.type		_ZN40_INTERNAL_cbda704d_4_k_cu_2da17f36_291494cuda3std3__45__cpo5beginE,@object
	.size		_ZN40_INTERNAL_cbda704d_4_k_cu_2da17f36_291494cuda3std3__45__cpo5beginE,(_ZN40_INTERNAL_cbda704d_4_k_cu_2da17f36_291494cuda3std3__442_GLOBAL__N__cbda704d_4_k_cu_2da17f36_291496ignoreE - _ZN40_INTERNAL_cbda704d_4_k_cu_2da17f36_291494cuda3std3__45__cpo5beginE)
_ZN40_INTERNAL_cbda704d_4_k_cu_2da17f36_291494cuda3std3__45__cpo5beginE:
	.zero		1
	.type		_ZN40_INTERNAL_cbda704d_4_k_cu_2da17f36_291494cuda3std3__442_GLOBAL__N__cbda704d_4_k_cu_2da17f36_291496ignoreE,@object
	.size		_ZN40_INTERNAL_cbda704d_4_k_cu_2da17f36_291494cuda3std3__442_GLOBAL__N__cbda704d_4_k_cu_2da17f36_291496ignoreE,(_ZN40_INTERNAL_cbda704d_4_k_cu_2da17f36_291494cute7productE - _ZN40_INTERNAL_cbda704d_4_k_cu_2da17f36_291494cuda3std3__442_GLOBAL__N__cbda704d_4_k_cu_2da17f36_291496ignoreE)
_ZN40_INTERNAL_cbda704d_4_k_cu_2da17f36_291494cuda3std3__442_GLOBAL__N__cbda704d_4_k_cu_2da17f36_291496ignoreE:
	.zero		1
	.type		_ZN40_INTERNAL_cbda704d_4_k_cu_2da17f36_291494cute7productE,@object
	.size		_ZN40_INTERNAL_cbda704d_4_k_cu_2da17f36_291494cute7productE,(_ZN40_INTERNAL_cbda704d_4_k_cu_2da17f36_291494cuda3std3__45__cpo3endE - _ZN40_INTERNAL_cbda704d_4_k_cu_2da17f36_291494cute7productE)
_ZN40_INTERNAL_cbda704d_4_k_cu_2da17f36_291494cute7productE:
	.zero		1
	.type		_ZN40_INTERNAL_cbda704d_4_k_cu_2da17f36_291494cuda3std3__45__cpo3endE,@object
	.size		_ZN40_INTERNAL_cbda704d_4_k_cu_2da17f36_291494cuda3std3__45__cpo3endE,(_ZN40_INTERNAL_cbda704d_4_k_cu_2da17f36_291494cuda3std3__419piecewise_constructE - _ZN40_INTERNAL_cbda704d_4_k_cu_2da17f36_291494cuda3std3__45__cpo3endE)
_ZN40_INTERNAL_cbda704d_4_k_cu_2da17f36_291494cuda3std3__45__cpo3endE:
	.zero		1
	.type		_ZN40_INTERNAL_cbda704d_4_k_cu_2da17f36_291494cuda3std3__419piecewise_constructE,@object
	.size		_ZN40_INTERNAL_cbda704d_4_k_cu_2da17f36_291494cuda3std3__419piecewise_constructE,(_ZN40_INTERNAL_cbda704d_4_k_cu_2da17f36_291494cuda3std3__45__cpo4cendE - _ZN40_INTERNAL_cbda704d_4_k_cu_2da17f36_291494cuda3std3__419piecewise_constructE)
_ZN40_INTERNAL_cbda704d_4_k_cu_2da17f36_291494cuda3std3__419piecewise_constructE:
	.zero		1
	.type		_ZN40_INTERNAL_cbda704d_4_k_cu_2da17f36_291494cuda3std3__45__cpo4cendE,@object
	.size		_ZN40_INTERNAL_cbda704d_4_k_cu_2da17f36_291494cuda3std3__45__cpo4cendE,(_ZN40_INTERNAL_cbda704d_4_k_cu_2da17f36_291494cuda3std6ranges3__45__cpo4swapE - _ZN40_INTERNAL_cbda704d_4_k_cu_2da17f36_291494cuda3std3__45__cpo4cendE)
_ZN40_INTERNAL_cbda704d_4_k_cu_2da17f36_291494cuda3std3__45__cpo4cendE:
	.zero		1
	.type		_ZN40_INTERNAL_cbda704d_4_k_cu_2da17f36_291494cuda3std6ranges3__45__cpo4swapE,@object
	.size		_ZN40_INTERNAL_cbda704d_4_k_cu_2da17f36_291494cuda3std6ranges3__45__cpo4swapE,(.L_7 - _ZN40_INTERNAL_cbda704d_4_k_cu_2da17f36_291494cuda3std6ranges3__45__cpo4swapE)
_ZN40_INTERNAL_cbda704d_4_k_cu_2da17f36_291494cuda3std6ranges3__45__cpo4swapE:
	.zero		1
.L_7:


//--------------------- .nv.constant0._ZN7cutlass13device_kernelINS_4gemm6kernel13GemmUniversalIN4cute5tupleIJiiiiEEENS1_10collective13CollectiveMmaINS1_37MainloopSm90TmaGmmaWarpSpecializedFP8ILi4ENS5_IJNS4_1CILi1EEESB_SB_EEENS1_32KernelTmaWarpSpecializedPingpongEEENS5_IJNSA_ILi64EEESF_SF_EEENS_12float_e5m2_tENS5_IJlSB_lEEESH_SI_NS4_8TiledMMAINS4_8MMA_AtomIJNS4_4SM904GMMA30MMA_64x64x32_F32E5M2E5M2_SS_TNILNSM_7ScaleInE1ELSO_1EEEEEENS4_6LayoutISC_NS5_IJNSA_ILi0EEESS_SS_EEEEENS5_IJNS4_10UnderscoreESV_SV_EEEEENS4_13SM90_TMA_LOADENS4_14ComposedLayoutINS4_7SwizzleILi2ELi4ELi3EEENS4_18smem_ptr_flag_bitsILi8EEENSR_INS5_IJNSA_ILi8EEESF_EEENS5_IJSF_SB_EEEEEEEvNS4_8identityESY_S18_vS19_EENS_8epilogue10collective6detail29Sm90TmaWarpSpecializedAdapterINS1C_15DefaultEpilogueISH_SI_SI_NS1B_6thread17LinearCombinationISH_Li1EffLNS1G_9ScaleType4KindE0ELNS_15FloatRoundStyleE2ESH_EENS1_15EpilogueDefaultEEEEEvvEEEEvNT_6ParamsE --------------------------
	.section	.nv.constant0._ZN7cutlass13device_kernelINS_4gemm6kernel13GemmUniversalIN4cute5tupleIJiiiiEEENS1_10collective13CollectiveMmaINS1_37MainloopSm90TmaGmmaWarpSpecializedFP8ILi4ENS5_IJNS4_1CILi1EEESB_SB_EEENS1_32KernelTmaWarpSpecializedPingpongEEENS5_IJNSA_ILi64EEESF_SF_EEENS_12float_e5m2_tENS5_IJlSB_lEEESH_SI_NS4_8TiledMMAINS4_8MMA_AtomIJNS4_4SM904GMMA30MMA_64x64x32_F32E5M2E5M2_SS_TNILNSM_7ScaleInE1ELSO_1EEEEEENS4_6LayoutISC_NS5_IJNSA_ILi0EEESS_SS_EEEEENS5_IJNS4_10UnderscoreESV_SV_EEEEENS4_13SM90_TMA_LOADENS4_14ComposedLayoutINS4_7SwizzleILi2ELi4ELi3EEENS4_18smem_ptr_flag_bitsILi8EEENSR_INS5_IJNSA_ILi8EEESF_EEENS5_IJSF_SB_EEEEEEEvNS4_8identityESY_S18_vS19_EENS_8epilogue10collective6detail29Sm90TmaWarpSpecializedAdapterINS1C_15DefaultEpilogueISH_SI_SI_NS1B_6thread17LinearCombinationISH_Li1EffLNS1G_9ScaleType4KindE0ELNS_15FloatRoundStyleE2ESH_EENS1_15EpilogueDefaultEEEEEvvEEEEvNT_6ParamsE,"a",@progbits
	.sectionflags	@""
	.align	4
.nv.constant0._ZN7cutlass13device_kernelINS_4gemm6kernel13GemmUniversalIN4cute5tupleIJiiiiEEENS1_10collective13CollectiveMmaINS1_37MainloopSm90TmaGmmaWarpSpecializedFP8ILi4ENS5_IJNS4_1CILi1EEESB_SB_EEENS1_32KernelTmaWarpSpecializedPingpongEEENS5_IJNSA_ILi64EEESF_SF_EEENS_12float_e5m2_tENS5_IJlSB_lEEESH_SI_NS4_8TiledMMAINS4_8MMA_AtomIJNS4_4SM904GMMA30MMA_64x64x32_F32E5M2E5M2_SS_TNILNSM_7ScaleInE1ELSO_1EEEEEENS4_6LayoutISC_NS5_IJNSA_ILi0EEESS_SS_EEEEENS5_IJNS4_10UnderscoreESV_SV_EEEEENS4_13SM90_TMA_LOADENS4_14ComposedLayoutINS4_7SwizzleILi2ELi4ELi3EEENS4_18smem_ptr_flag_bitsILi8EEENSR_INS5_IJNSA_ILi8EEESF_EEENS5_IJSF_SB_EEEEEEEvNS4_8identityESY_S18_vS19_EENS_8epilogue10collective6detail29Sm90TmaWarpSpecializedAdapterINS1C_15DefaultEpilogueISH_SI_SI_NS1B_6thread17LinearCombinationISH_Li1EffLNS1G_9ScaleType4KindE0ELNS_15FloatRoundStyleE2ESH_EENS1_15EpilogueDefaultEEEEEvvEEEEvNT_6ParamsE:
	.zero		1664


//--------------------- SYMBOLS --------------------------

	.type		.nv.reservedSmem.offset0,@object
	.size		.nv.reservedSmem.offset0,0x4
